//
// Generated by NVIDIA NVVM Compiler
//
// Compiler Build ID: CL-36424714
// Cuda compilation tools, release 13.0, V13.0.88
// Based on NVVM 20.0.0
//

.version 9.0
.target sm_100
.address_size 64

	// .globl	_Z16bitonicSortBlockPii
// _ZZ16bitonicSortBlockPiiE1s has been demoted

.visible .entry _Z16bitonicSortBlockPii(
	.param .u64 .ptr .align 1 _Z16bitonicSortBlockPii_param_0,
	.param .u32 _Z16bitonicSortBlockPii_param_1
)
{
	.reg .pred 	%p<248>;
	.reg .b32 	%r<181>;
	.reg .b64 	%rd<5>;
	// demoted variable
	.shared .align 4 .b8 _ZZ16bitonicSortBlockPiiE1s[4096];
	ld.param.u64 	%rd2, [_Z16bitonicSortBlockPii_param_0];
	ld.param.u32 	%r144, [_Z16bitonicSortBlockPii_param_1];
	cvta.to.global.u64 	%rd3, %rd2;
	mov.u32 	%r146, %ctaid.x;
	shl.b32 	%r147, %r146, 10;
	mov.u32 	%r1, %tid.x;
	or.b32  	%r2, %r147, %r1;
	setp.ge.s32 	%p1, %r2, %r144;
	mul.wide.s32 	%rd4, %r2, 4;
	add.s64 	%rd1, %rd3, %rd4;
	mov.b32 	%r180, 2147483647;
	@%p1 bra 	$L__BB0_2;
	ld.global.u32 	%r180, [%rd1];
$L__BB0_2:
	shl.b32 	%r148, %r1, 2;
	mov.u32 	%r149, _ZZ16bitonicSortBlockPiiE1s;
	add.s32 	%r5, %r149, %r148;
	st.shared.u32 	[%r5], %r180;
	bar.sync 	0;
	xor.b32  	%r6, %r1, 1;
	setp.le.u32 	%p2, %r6, %r1;
	xor.b32  	%r150, %r148, 4;
	add.s32 	%r7, %r149, %r150;
	@%p2 bra 	$L__BB0_5;
	shr.u32 	%r151, %r1, 1;
	and.b32  	%r152, %r151, 1;
	setp.eq.b32 	%p3, %r152, 1;
	ld.shared.u32 	%r8, [%r5];
	ld.shared.u32 	%r9, [%r7];
	setp.gt.s32 	%p4, %r8, %r9;
	xor.pred  	%p5, %p3, %p4;
	not.pred 	%p6, %p5;
	@%p6 bra 	$L__BB0_5;
	st.shared.u32 	[%r5], %r9;
	st.shared.u32 	[%r7], %r8;
$L__BB0_5:
	bar.sync 	0;
	and.b32  	%r10, %r1, 4;
	xor.b32  	%r11, %r1, 2;
	setp.le.u32 	%p7, %r11, %r1;
	xor.b32  	%r154, %r148, 8;
	add.s32 	%r12, %r149, %r154;
	@%p7 bra 	$L__BB0_8;
	setp.ne.s32 	%p8, %r10, 0;
	ld.shared.u32 	%r13, [%r5];
	ld.shared.u32 	%r14, [%r12];
	setp.gt.s32 	%p9, %r13, %r14;
	xor.pred  	%p10, %p8, %p9;
	not.pred 	%p11, %p10;
	@%p11 bra 	$L__BB0_8;
	st.shared.u32 	[%r5], %r14;
	st.shared.u32 	[%r12], %r13;
$L__BB0_8:
	setp.le.u32 	%p12, %r6, %r1;
	bar.sync 	0;
	@%p12 bra 	$L__BB0_11;
	setp.ne.s32 	%p13, %r10, 0;
	ld.shared.u32 	%r15, [%r5];
	ld.shared.u32 	%r16, [%r7];
	setp.gt.s32 	%p14, %r15, %r16;
	xor.pred  	%p15, %p13, %p14;
	not.pred 	%p16, %p15;
	@%p16 bra 	$L__BB0_11;
	st.shared.u32 	[%r5], %r16;
	st.shared.u32 	[%r7], %r15;
$L__BB0_11:
	bar.sync 	0;
	and.b32  	%r17, %r1, 8;
	xor.b32  	%r18, %r1, 4;
	setp.le.u32 	%p17, %r18, %r1;
	xor.b32  	%r157, %r148, 16;
	add.s32 	%r19, %r149, %r157;
	@%p17 bra 	$L__BB0_14;
	setp.ne.s32 	%p18, %r17, 0;
	ld.shared.u32 	%r20, [%r5];
	ld.shared.u32 	%r21, [%r19];
	setp.gt.s32 	%p19, %r20, %r21;
	xor.pred  	%p20, %p18, %p19;
	not.pred 	%p21, %p20;
	@%p21 bra 	$L__BB0_14;
	st.shared.u32 	[%r5], %r21;
	st.shared.u32 	[%r19], %r20;
$L__BB0_14:
	setp.le.u32 	%p22, %r11, %r1;
	bar.sync 	0;
	@%p22 bra 	$L__BB0_17;
	setp.ne.s32 	%p23, %r17, 0;
	ld.shared.u32 	%r22, [%r5];
	ld.shared.u32 	%r23, [%r12];
	setp.gt.s32 	%p24, %r22, %r23;
	xor.pred  	%p25, %p23, %p24;
	not.pred 	%p26, %p25;
	@%p26 bra 	$L__BB0_17;
	st.shared.u32 	[%r5], %r23;
	st.shared.u32 	[%r12], %r22;
$L__BB0_17:
	setp.le.u32 	%p27, %r6, %r1;
	bar.sync 	0;
	@%p27 bra 	$L__BB0_20;
	setp.ne.s32 	%p28, %r17, 0;
	ld.shared.u32 	%r24, [%r5];
	ld.shared.u32 	%r25, [%r7];
	setp.gt.s32 	%p29, %r24, %r25;
	xor.pred  	%p30, %p28, %p29;
	not.pred 	%p31, %p30;
	@%p31 bra 	$L__BB0_20;
	st.shared.u32 	[%r5], %r25;
	st.shared.u32 	[%r7], %r24;
$L__BB0_20:
	bar.sync 	0;
	and.b32  	%r26, %r1, 16;
	xor.b32  	%r27, %r1, 8;
	setp.le.u32 	%p32, %r27, %r1;
	xor.b32  	%r160, %r148, 32;
	add.s32 	%r28, %r149, %r160;
	@%p32 bra 	$L__BB0_23;
	setp.ne.s32 	%p33, %r26, 0;
	ld.shared.u32 	%r29, [%r5];
	ld.shared.u32 	%r30, [%r28];
	setp.gt.s32 	%p34, %r29, %r30;
	xor.pred  	%p35, %p33, %p34;
	not.pred 	%p36, %p35;
	@%p36 bra 	$L__BB0_23;
	st.shared.u32 	[%r5], %r30;
	st.shared.u32 	[%r28], %r29;
$L__BB0_23:
	setp.le.u32 	%p37, %r18, %r1;
	bar.sync 	0;
	@%p37 bra 	$L__BB0_26;
	setp.ne.s32 	%p38, %r26, 0;
	ld.shared.u32 	%r31, [%r5];
	ld.shared.u32 	%r32, [%r19];
	setp.gt.s32 	%p39, %r31, %r32;
	xor.pred  	%p40, %p38, %p39;
	not.pred 	%p41, %p40;
	@%p41 bra 	$L__BB0_26;
	st.shared.u32 	[%r5], %r32;
	st.shared.u32 	[%r19], %r31;
$L__BB0_26:
	setp.le.u32 	%p42, %r11, %r1;
	bar.sync 	0;
	@%p42 bra 	$L__BB0_29;
	setp.ne.s32 	%p43, %r26, 0;
	ld.shared.u32 	%r33, [%r5];
	ld.shared.u32 	%r34, [%r12];
	setp.gt.s32 	%p44, %r33, %r34;
	xor.pred  	%p45, %p43, %p44;
	not.pred 	%p46, %p45;
	@%p46 bra 	$L__BB0_29;
	st.shared.u32 	[%r5], %r34;
	st.shared.u32 	[%r12], %r33;
$L__BB0_29:
	setp.le.u32 	%p47, %r6, %r1;
	bar.sync 	0;
	@%p47 bra 	$L__BB0_32;
	setp.ne.s32 	%p48, %r26, 0;
	ld.shared.u32 	%r35, [%r5];
	ld.shared.u32 	%r36, [%r7];
	setp.gt.s32 	%p49, %r35, %r36;
	xor.pred  	%p50, %p48, %p49;
	not.pred 	%p51, %p50;
	@%p51 bra 	$L__BB0_32;
	st.shared.u32 	[%r5], %r36;
	st.shared.u32 	[%r7], %r35;
$L__BB0_32:
	bar.sync 	0;
	and.b32  	%r37, %r1, 32;
	xor.b32  	%r38, %r1, 16;
	setp.le.u32 	%p52, %r38, %r1;
	xor.b32  	%r163, %r148, 64;
	add.s32 	%r39, %r149, %r163;
	@%p52 bra 	$L__BB0_35;
	setp.ne.s32 	%p53, %r37, 0;
	ld.shared.u32 	%r40, [%r5];
	ld.shared.u32 	%r41, [%r39];
	setp.gt.s32 	%p54, %r40, %r41;
	xor.pred  	%p55, %p53, %p54;
	not.pred 	%p56, %p55;
	@%p56 bra 	$L__BB0_35;
	st.shared.u32 	[%r5], %r41;
	st.shared.u32 	[%r39], %r40;
$L__BB0_35:
	setp.le.u32 	%p57, %r27, %r1;
	bar.sync 	0;
	@%p57 bra 	$L__BB0_38;
	setp.ne.s32 	%p58, %r37, 0;
	ld.shared.u32 	%r42, [%r5];
	ld.shared.u32 	%r43, [%r28];
	setp.gt.s32 	%p59, %r42, %r43;
	xor.pred  	%p60, %p58, %p59;
	not.pred 	%p61, %p60;
	@%p61 bra 	$L__BB0_38;
	st.shared.u32 	[%r5], %r43;
	st.shared.u32 	[%r28], %r42;
$L__BB0_38:
	setp.le.u32 	%p62, %r18, %r1;
	bar.sync 	0;
	@%p62 bra 	$L__BB0_41;
	setp.ne.s32 	%p63, %r37, 0;
	ld.shared.u32 	%r44, [%r5];
	ld.shared.u32 	%r45, [%r19];
	setp.gt.s32 	%p64, %r44, %r45;
	xor.pred  	%p65, %p63, %p64;
	not.pred 	%p66, %p65;
	@%p66 bra 	$L__BB0_41;
	st.shared.u32 	[%r5], %r45;
	st.shared.u32 	[%r19], %r44;
$L__BB0_41:
	setp.le.u32 	%p67, %r11, %r1;
	bar.sync 	0;
	@%p67 bra 	$L__BB0_44;
	setp.ne.s32 	%p68, %r37, 0;
	ld.shared.u32 	%r46, [%r5];
	ld.shared.u32 	%r47, [%r12];
	setp.gt.s32 	%p69, %r46, %r47;
	xor.pred  	%p70, %p68, %p69;
	not.pred 	%p71, %p70;
	@%p71 bra 	$L__BB0_44;
	st.shared.u32 	[%r5], %r47;
	st.shared.u32 	[%r12], %r46;
$L__BB0_44:
	setp.le.u32 	%p72, %r6, %r1;
	bar.sync 	0;
	@%p72 bra 	$L__BB0_47;
	setp.ne.s32 	%p73, %r37, 0;
	ld.shared.u32 	%r48, [%r5];
	ld.shared.u32 	%r49, [%r7];
	setp.gt.s32 	%p74, %r48, %r49;
	xor.pred  	%p75, %p73, %p74;
	not.pred 	%p76, %p75;
	@%p76 bra 	$L__BB0_47;
	st.shared.u32 	[%r5], %r49;
	st.shared.u32 	[%r7], %r48;
$L__BB0_47:
	bar.sync 	0;
	and.b32  	%r50, %r1, 64;
	xor.b32  	%r51, %r1, 32;
	setp.le.u32 	%p77, %r51, %r1;
	xor.b32  	%r166, %r148, 128;
	add.s32 	%r52, %r149, %r166;
	@%p77 bra 	$L__BB0_50;
	setp.ne.s32 	%p78, %r50, 0;
	ld.shared.u32 	%r53, [%r5];
	ld.shared.u32 	%r54, [%r52];
	setp.gt.s32 	%p79, %r53, %r54;
	xor.pred  	%p80, %p78, %p79;
	not.pred 	%p81, %p80;
	@%p81 bra 	$L__BB0_50;
	st.shared.u32 	[%r5], %r54;
	st.shared.u32 	[%r52], %r53;
$L__BB0_50:
	setp.le.u32 	%p82, %r38, %r1;
	bar.sync 	0;
	@%p82 bra 	$L__BB0_53;
	setp.ne.s32 	%p83, %r50, 0;
	ld.shared.u32 	%r55, [%r5];
	ld.shared.u32 	%r56, [%r39];
	setp.gt.s32 	%p84, %r55, %r56;
	xor.pred  	%p85, %p83, %p84;
	not.pred 	%p86, %p85;
	@%p86 bra 	$L__BB0_53;
	st.shared.u32 	[%r5], %r56;
	st.shared.u32 	[%r39], %r55;
$L__BB0_53:
	setp.le.u32 	%p87, %r27, %r1;
	bar.sync 	0;
	@%p87 bra 	$L__BB0_56;
	setp.ne.s32 	%p88, %r50, 0;
	ld.shared.u32 	%r57, [%r5];
	ld.shared.u32 	%r58, [%r28];
	setp.gt.s32 	%p89, %r57, %r58;
	xor.pred  	%p90, %p88, %p89;
	not.pred 	%p91, %p90;
	@%p91 bra 	$L__BB0_56;
	st.shared.u32 	[%r5], %r58;
	st.shared.u32 	[%r28], %r57;
$L__BB0_56:
	setp.le.u32 	%p92, %r18, %r1;
	bar.sync 	0;
	@%p92 bra 	$L__BB0_59;
	setp.ne.s32 	%p93, %r50, 0;
	ld.shared.u32 	%r59, [%r5];
	ld.shared.u32 	%r60, [%r19];
	setp.gt.s32 	%p94, %r59, %r60;
	xor.pred  	%p95, %p93, %p94;
	not.pred 	%p96, %p95;
	@%p96 bra 	$L__BB0_59;
	st.shared.u32 	[%r5], %r60;
	st.shared.u32 	[%r19], %r59;
$L__BB0_59:
	setp.le.u32 	%p97, %r11, %r1;
	bar.sync 	0;
	@%p97 bra 	$L__BB0_62;
	setp.ne.s32 	%p98, %r50, 0;
	ld.shared.u32 	%r61, [%r5];
	ld.shared.u32 	%r62, [%r12];
	setp.gt.s32 	%p99, %r61, %r62;
	xor.pred  	%p100, %p98, %p99;
	not.pred 	%p101, %p100;
	@%p101 bra 	$L__BB0_62;
	st.shared.u32 	[%r5], %r62;
	st.shared.u32 	[%r12], %r61;
$L__BB0_62:
	setp.le.u32 	%p102, %r6, %r1;
	bar.sync 	0;
	@%p102 bra 	$L__BB0_65;
	setp.ne.s32 	%p103, %r50, 0;
	ld.shared.u32 	%r63, [%r5];
	ld.shared.u32 	%r64, [%r7];
	setp.gt.s32 	%p104, %r63, %r64;
	xor.pred  	%p105, %p103, %p104;
	not.pred 	%p106, %p105;
	@%p106 bra 	$L__BB0_65;
	st.shared.u32 	[%r5], %r64;
	st.shared.u32 	[%r7], %r63;
$L__BB0_65:
	bar.sync 	0;
	and.b32  	%r65, %r1, 128;
	xor.b32  	%r66, %r1, 64;
	setp.le.u32 	%p107, %r66, %r1;
	xor.b32  	%r169, %r148, 256;
	add.s32 	%r67, %r149, %r169;
	@%p107 bra 	$L__BB0_68;
	setp.ne.s32 	%p108, %r65, 0;
	ld.shared.u32 	%r68, [%r5];
	ld.shared.u32 	%r69, [%r67];
	setp.gt.s32 	%p109, %r68, %r69;
	xor.pred  	%p110, %p108, %p109;
	not.pred 	%p111, %p110;
	@%p111 bra 	$L__BB0_68;
	st.shared.u32 	[%r5], %r69;
	st.shared.u32 	[%r67], %r68;
$L__BB0_68:
	setp.le.u32 	%p112, %r51, %r1;
	bar.sync 	0;
	@%p112 bra 	$L__BB0_71;
	setp.ne.s32 	%p113, %r65, 0;
	ld.shared.u32 	%r70, [%r5];
	ld.shared.u32 	%r71, [%r52];
	setp.gt.s32 	%p114, %r70, %r71;
	xor.pred  	%p115, %p113, %p114;
	not.pred 	%p116, %p115;
	@%p116 bra 	$L__BB0_71;
	st.shared.u32 	[%r5], %r71;
	st.shared.u32 	[%r52], %r70;
$L__BB0_71:
	setp.le.u32 	%p117, %r38, %r1;
	bar.sync 	0;
	@%p117 bra 	$L__BB0_74;
	setp.ne.s32 	%p118, %r65, 0;
	ld.shared.u32 	%r72, [%r5];
	ld.shared.u32 	%r73, [%r39];
	setp.gt.s32 	%p119, %r72, %r73;
	xor.pred  	%p120, %p118, %p119;
	not.pred 	%p121, %p120;
	@%p121 bra 	$L__BB0_74;
	st.shared.u32 	[%r5], %r73;
	st.shared.u32 	[%r39], %r72;
$L__BB0_74:
	setp.le.u32 	%p122, %r27, %r1;
	bar.sync 	0;
	@%p122 bra 	$L__BB0_77;
	setp.ne.s32 	%p123, %r65, 0;
	ld.shared.u32 	%r74, [%r5];
	ld.shared.u32 	%r75, [%r28];
	setp.gt.s32 	%p124, %r74, %r75;
	xor.pred  	%p125, %p123, %p124;
	not.pred 	%p126, %p125;
	@%p126 bra 	$L__BB0_77;
	st.shared.u32 	[%r5], %r75;
	st.shared.u32 	[%r28], %r74;
$L__BB0_77:
	setp.le.u32 	%p127, %r18, %r1;
	bar.sync 	0;
	@%p127 bra 	$L__BB0_80;
	setp.ne.s32 	%p128, %r65, 0;
	ld.shared.u32 	%r76, [%r5];
	ld.shared.u32 	%r77, [%r19];
	setp.gt.s32 	%p129, %r76, %r77;
	xor.pred  	%p130, %p128, %p129;
	not.pred 	%p131, %p130;
	@%p131 bra 	$L__BB0_80;
	st.shared.u32 	[%r5], %r77;
	st.shared.u32 	[%r19], %r76;
$L__BB0_80:
	setp.le.u32 	%p132, %r11, %r1;
	bar.sync 	0;
	@%p132 bra 	$L__BB0_83;
	setp.ne.s32 	%p133, %r65, 0;
	ld.shared.u32 	%r78, [%r5];
	ld.shared.u32 	%r79, [%r12];
	setp.gt.s32 	%p134, %r78, %r79;
	xor.pred  	%p135, %p133, %p134;
	not.pred 	%p136, %p135;
	@%p136 bra 	$L__BB0_83;
	st.shared.u32 	[%r5], %r79;
	st.shared.u32 	[%r12], %r78;
$L__BB0_83:
	setp.le.u32 	%p137, %r6, %r1;
	bar.sync 	0;
	@%p137 bra 	$L__BB0_86;
	setp.ne.s32 	%p138, %r65, 0;
	ld.shared.u32 	%r80, [%r5];
	ld.shared.u32 	%r81, [%r7];
	setp.gt.s32 	%p139, %r80, %r81;
	xor.pred  	%p140, %p138, %p139;
	not.pred 	%p141, %p140;
	@%p141 bra 	$L__BB0_86;
	st.shared.u32 	[%r5], %r81;
	st.shared.u32 	[%r7], %r80;
$L__BB0_86:
	bar.sync 	0;
	and.b32  	%r82, %r1, 256;
	xor.b32  	%r83, %r1, 128;
	setp.le.u32 	%p142, %r83, %r1;
	xor.b32  	%r172, %r148, 512;
	add.s32 	%r84, %r149, %r172;
	@%p142 bra 	$L__BB0_89;
	setp.ne.s32 	%p143, %r82, 0;
	ld.shared.u32 	%r85, [%r5];
	ld.shared.u32 	%r86, [%r84];
	setp.gt.s32 	%p144, %r85, %r86;
	xor.pred  	%p145, %p143, %p144;
	not.pred 	%p146, %p145;
	@%p146 bra 	$L__BB0_89;
	st.shared.u32 	[%r5], %r86;
	st.shared.u32 	[%r84], %r85;
$L__BB0_89:
	setp.le.u32 	%p147, %r66, %r1;
	bar.sync 	0;
	@%p147 bra 	$L__BB0_92;
	setp.ne.s32 	%p148, %r82, 0;
	ld.shared.u32 	%r87, [%r5];
	ld.shared.u32 	%r88, [%r67];
	setp.gt.s32 	%p149, %r87, %r88;
	xor.pred  	%p150, %p148, %p149;
	not.pred 	%p151, %p150;
	@%p151 bra 	$L__BB0_92;
	st.shared.u32 	[%r5], %r88;
	st.shared.u32 	[%r67], %r87;
$L__BB0_92:
	setp.le.u32 	%p152, %r51, %r1;
	bar.sync 	0;
	@%p152 bra 	$L__BB0_95;
	setp.ne.s32 	%p153, %r82, 0;
	ld.shared.u32 	%r89, [%r5];
	ld.shared.u32 	%r90, [%r52];
	setp.gt.s32 	%p154, %r89, %r90;
	xor.pred  	%p155, %p153, %p154;
	not.pred 	%p156, %p155;
	@%p156 bra 	$L__BB0_95;
	st.shared.u32 	[%r5], %r90;
	st.shared.u32 	[%r52], %r89;
$L__BB0_95:
	setp.le.u32 	%p157, %r38, %r1;
	bar.sync 	0;
	@%p157 bra 	$L__BB0_98;
	setp.ne.s32 	%p158, %r82, 0;
	ld.shared.u32 	%r91, [%r5];
	ld.shared.u32 	%r92, [%r39];
	setp.gt.s32 	%p159, %r91, %r92;
	xor.pred  	%p160, %p158, %p159;
	not.pred 	%p161, %p160;
	@%p161 bra 	$L__BB0_98;
	st.shared.u32 	[%r5], %r92;
	st.shared.u32 	[%r39], %r91;
$L__BB0_98:
	setp.le.u32 	%p162, %r27, %r1;
	bar.sync 	0;
	@%p162 bra 	$L__BB0_101;
	setp.ne.s32 	%p163, %r82, 0;
	ld.shared.u32 	%r93, [%r5];
	ld.shared.u32 	%r94, [%r28];
	setp.gt.s32 	%p164, %r93, %r94;
	xor.pred  	%p165, %p163, %p164;
	not.pred 	%p166, %p165;
	@%p166 bra 	$L__BB0_101;
	st.shared.u32 	[%r5], %r94;
	st.shared.u32 	[%r28], %r93;
$L__BB0_101:
	setp.le.u32 	%p167, %r18, %r1;
	bar.sync 	0;
	@%p167 bra 	$L__BB0_104;
	setp.ne.s32 	%p168, %r82, 0;
	ld.shared.u32 	%r95, [%r5];
	ld.shared.u32 	%r96, [%r19];
	setp.gt.s32 	%p169, %r95, %r96;
	xor.pred  	%p170, %p168, %p169;
	not.pred 	%p171, %p170;
	@%p171 bra 	$L__BB0_104;
	st.shared.u32 	[%r5], %r96;
	st.shared.u32 	[%r19], %r95;
$L__BB0_104:
	setp.le.u32 	%p172, %r11, %r1;
	bar.sync 	0;
	@%p172 bra 	$L__BB0_107;
	setp.ne.s32 	%p173, %r82, 0;
	ld.shared.u32 	%r97, [%r5];
	ld.shared.u32 	%r98, [%r12];
	setp.gt.s32 	%p174, %r97, %r98;
	xor.pred  	%p175, %p173, %p174;
	not.pred 	%p176, %p175;
	@%p176 bra 	$L__BB0_107;
	st.shared.u32 	[%r5], %r98;
	st.shared.u32 	[%r12], %r97;
$L__BB0_107:
	setp.le.u32 	%p177, %r6, %r1;
	bar.sync 	0;
	@%p177 bra 	$L__BB0_110;
	setp.ne.s32 	%p178, %r82, 0;
	ld.shared.u32 	%r99, [%r5];
	ld.shared.u32 	%r100, [%r7];
	setp.gt.s32 	%p179, %r99, %r100;
	xor.pred  	%p180, %p178, %p179;
	not.pred 	%p181, %p180;
	@%p181 bra 	$L__BB0_110;
	st.shared.u32 	[%r5], %r100;
	st.shared.u32 	[%r7], %r99;
$L__BB0_110:
	bar.sync 	0;
	and.b32  	%r101, %r1, 512;
	xor.b32  	%r102, %r1, 256;
	setp.le.u32 	%p182, %r102, %r1;
	xor.b32  	%r175, %r148, 1024;
	add.s32 	%r103, %r149, %r175;
	@%p182 bra 	$L__BB0_113;
	setp.ne.s32 	%p183, %r101, 0;
	ld.shared.u32 	%r104, [%r5];
	ld.shared.u32 	%r105, [%r103];
	setp.gt.s32 	%p184, %r104, %r105;
	xor.pred  	%p185, %p183, %p184;
	not.pred 	%p186, %p185;
	@%p186 bra 	$L__BB0_113;
	st.shared.u32 	[%r5], %r105;
	st.shared.u32 	[%r103], %r104;
$L__BB0_113:
	setp.le.u32 	%p187, %r83, %r1;
	bar.sync 	0;
	@%p187 bra 	$L__BB0_116;
	setp.ne.s32 	%p188, %r101, 0;
	ld.shared.u32 	%r106, [%r5];
	ld.shared.u32 	%r107, [%r84];
	setp.gt.s32 	%p189, %r106, %r107;
	xor.pred  	%p190, %p188, %p189;
	not.pred 	%p191, %p190;
	@%p191 bra 	$L__BB0_116;
	st.shared.u32 	[%r5], %r107;
	st.shared.u32 	[%r84], %r106;
$L__BB0_116:
	setp.le.u32 	%p192, %r66, %r1;
	bar.sync 	0;
	@%p192 bra 	$L__BB0_119;
	setp.ne.s32 	%p193, %r101, 0;
	ld.shared.u32 	%r108, [%r5];
	ld.shared.u32 	%r109, [%r67];
	setp.gt.s32 	%p194, %r108, %r109;
	xor.pred  	%p195, %p193, %p194;
	not.pred 	%p196, %p195;
	@%p196 bra 	$L__BB0_119;
	st.shared.u32 	[%r5], %r109;
	st.shared.u32 	[%r67], %r108;
$L__BB0_119:
	setp.le.u32 	%p197, %r51, %r1;
	bar.sync 	0;
	@%p197 bra 	$L__BB0_122;
	setp.ne.s32 	%p198, %r101, 0;
	ld.shared.u32 	%r110, [%r5];
	ld.shared.u32 	%r111, [%r52];
	setp.gt.s32 	%p199, %r110, %r111;
	xor.pred  	%p200, %p198, %p199;
	not.pred 	%p201, %p200;
	@%p201 bra 	$L__BB0_122;
	st.shared.u32 	[%r5], %r111;
	st.shared.u32 	[%r52], %r110;
$L__BB0_122:
	setp.le.u32 	%p202, %r38, %r1;
	bar.sync 	0;
	@%p202 bra 	$L__BB0_125;
	setp.ne.s32 	%p203, %r101, 0;
	ld.shared.u32 	%r112, [%r5];
	ld.shared.u32 	%r113, [%r39];
	setp.gt.s32 	%p204, %r112, %r113;
	xor.pred  	%p205, %p203, %p204;
	not.pred 	%p206, %p205;
	@%p206 bra 	$L__BB0_125;
	st.shared.u32 	[%r5], %r113;
	st.shared.u32 	[%r39], %r112;
$L__BB0_125:
	setp.le.u32 	%p207, %r27, %r1;
	bar.sync 	0;
	@%p207 bra 	$L__BB0_128;
	setp.ne.s32 	%p208, %r101, 0;
	ld.shared.u32 	%r114, [%r5];
	ld.shared.u32 	%r115, [%r28];
	setp.gt.s32 	%p209, %r114, %r115;
	xor.pred  	%p210, %p208, %p209;
	not.pred 	%p211, %p210;
	@%p211 bra 	$L__BB0_128;
	st.shared.u32 	[%r5], %r115;
	st.shared.u32 	[%r28], %r114;
$L__BB0_128:
	setp.le.u32 	%p212, %r18, %r1;
	bar.sync 	0;
	@%p212 bra 	$L__BB0_131;
	setp.ne.s32 	%p213, %r101, 0;
	ld.shared.u32 	%r116, [%r5];
	ld.shared.u32 	%r117, [%r19];
	setp.gt.s32 	%p214, %r116, %r117;
	xor.pred  	%p215, %p213, %p214;
	not.pred 	%p216, %p215;
	@%p216 bra 	$L__BB0_131;
	st.shared.u32 	[%r5], %r117;
	st.shared.u32 	[%r19], %r116;
$L__BB0_131:
	setp.le.u32 	%p217, %r11, %r1;
	bar.sync 	0;
	@%p217 bra 	$L__BB0_134;
	setp.ne.s32 	%p218, %r101, 0;
	ld.shared.u32 	%r118, [%r5];
	ld.shared.u32 	%r119, [%r12];
	setp.gt.s32 	%p219, %r118, %r119;
	xor.pred  	%p220, %p218, %p219;
	not.pred 	%p221, %p220;
	@%p221 bra 	$L__BB0_134;
	st.shared.u32 	[%r5], %r119;
	st.shared.u32 	[%r12], %r118;
$L__BB0_134:
	setp.le.u32 	%p222, %r6, %r1;
	bar.sync 	0;
	@%p222 bra 	$L__BB0_137;
	setp.ne.s32 	%p223, %r101, 0;
	ld.shared.u32 	%r120, [%r5];
	ld.shared.u32 	%r121, [%r7];
	setp.gt.s32 	%p224, %r120, %r121;
	xor.pred  	%p225, %p223, %p224;
	not.pred 	%p226, %p225;
	@%p226 bra 	$L__BB0_137;
	st.shared.u32 	[%r5], %r121;
	st.shared.u32 	[%r7], %r120;
$L__BB0_137:
	bar.sync 	0;
	xor.b32  	%r122, %r1, 512;
	setp.le.u32 	%p227, %r122, %r1;
	@%p227 bra 	$L__BB0_140;
	ld.shared.u32 	%r123, [%r5];
	shl.b32 	%r177, %r122, 2;
	add.s32 	%r124, %r149, %r177;
	ld.shared.u32 	%r125, [%r124];
	setp.le.s32 	%p228, %r123, %r125;
	@%p228 bra 	$L__BB0_140;
	st.shared.u32 	[%r5], %r125;
	st.shared.u32 	[%r124], %r123;
$L__BB0_140:
	setp.le.u32 	%p229, %r102, %r1;
	bar.sync 	0;
	@%p229 bra 	$L__BB0_143;
	ld.shared.u32 	%r126, [%r5];
	ld.shared.u32 	%r127, [%r103];
	setp.le.s32 	%p230, %r126, %r127;
	@%p230 bra 	$L__BB0_143;
	st.shared.u32 	[%r5], %r127;
	st.shared.u32 	[%r103], %r126;
$L__BB0_143:
	setp.le.u32 	%p231, %r83, %r1;
	bar.sync 	0;
	@%p231 bra 	$L__BB0_146;
	ld.shared.u32 	%r128, [%r5];
	ld.shared.u32 	%r129, [%r84];
	setp.le.s32 	%p232, %r128, %r129;
	@%p232 bra 	$L__BB0_146;
	st.shared.u32 	[%r5], %r129;
	st.shared.u32 	[%r84], %r128;
$L__BB0_146:
	setp.le.u32 	%p233, %r66, %r1;
	bar.sync 	0;
	@%p233 bra 	$L__BB0_149;
	ld.shared.u32 	%r130, [%r5];
	ld.shared.u32 	%r131, [%r67];
	setp.le.s32 	%p234, %r130, %r131;
	@%p234 bra 	$L__BB0_149;
	st.shared.u32 	[%r5], %r131;
	st.shared.u32 	[%r67], %r130;
$L__BB0_149:
	setp.le.u32 	%p235, %r51, %r1;
	bar.sync 	0;
	@%p235 bra 	$L__BB0_152;
	ld.shared.u32 	%r132, [%r5];
	ld.shared.u32 	%r133, [%r52];
	setp.le.s32 	%p236, %r132, %r133;
	@%p236 bra 	$L__BB0_152;
	st.shared.u32 	[%r5], %r133;
	st.shared.u32 	[%r52], %r132;
$L__BB0_152:
	setp.le.u32 	%p237, %r38, %r1;
	bar.sync 	0;
	@%p237 bra 	$L__BB0_155;
	ld.shared.u32 	%r134, [%r5];
	ld.shared.u32 	%r135, [%r39];
	setp.le.s32 	%p238, %r134, %r135;
	@%p238 bra 	$L__BB0_155;
	st.shared.u32 	[%r5], %r135;
	st.shared.u32 	[%r39], %r134;
$L__BB0_155:
	setp.le.u32 	%p239, %r27, %r1;
	bar.sync 	0;
	@%p239 bra 	$L__BB0_158;
	ld.shared.u32 	%r136, [%r5];
	ld.shared.u32 	%r137, [%r28];
	setp.le.s32 	%p240, %r136, %r137;
	@%p240 bra 	$L__BB0_158;
	st.shared.u32 	[%r5], %r137;
	st.shared.u32 	[%r28], %r136;
$L__BB0_158:
	setp.le.u32 	%p241, %r18, %r1;
	bar.sync 	0;
	@%p241 bra 	$L__BB0_161;
	ld.shared.u32 	%r138, [%r5];
	ld.shared.u32 	%r139, [%r19];
	setp.le.s32 	%p242, %r138, %r139;
	@%p242 bra 	$L__BB0_161;
	st.shared.u32 	[%r5], %r139;
	st.shared.u32 	[%r19], %r138;
$L__BB0_161:
	setp.le.u32 	%p243, %r11, %r1;
	bar.sync 	0;
	@%p243 bra 	$L__BB0_164;
	ld.shared.u32 	%r140, [%r5];
	ld.shared.u32 	%r141, [%r12];
	setp.le.s32 	%p244, %r140, %r141;
	@%p244 bra 	$L__BB0_164;
	st.shared.u32 	[%r5], %r141;
	st.shared.u32 	[%r12], %r140;
$L__BB0_164:
	setp.le.u32 	%p245, %r6, %r1;
	bar.sync 	0;
	@%p245 bra 	$L__BB0_167;
	ld.shared.u32 	%r142, [%r5];
	ld.shared.u32 	%r143, [%r7];
	setp.le.s32 	%p246, %r142, %r143;
	@%p246 bra 	$L__BB0_167;
	st.shared.u32 	[%r5], %r143;
	st.shared.u32 	[%r7], %r142;
$L__BB0_167:
	setp.ge.s32 	%p247, %r2, %r144;
	bar.sync 	0;
	@%p247 bra 	$L__BB0_169;
	ld.shared.u32 	%r179, [%r5];
	st.global.u32 	[%rd1], %r179;
$L__BB0_169:
	ret;

}
	// .globl	_Z9mergePassPiS_ii
.visible .entry _Z9mergePassPiS_ii(
	.param .u64 .ptr .align 1 _Z9mergePassPiS_ii_param_0,
	.param .u64 .ptr .align 1 _Z9mergePassPiS_ii_param_1,
	.param .u32 _Z9mergePassPiS_ii_param_2,
	.param .u32 _Z9mergePassPiS_ii_param_3
)
{
	.reg .pred 	%p<7>;
	.reg .b32 	%r<33>;
	.reg .b64 	%rd<11>;

	ld.param.u64 	%rd4, [_Z9mergePassPiS_ii_param_0];
	ld.param.u64 	%rd3, [_Z9mergePassPiS_ii_param_1];
	ld.param.u32 	%r17, [_Z9mergePassPiS_ii_param_2];
	ld.param.u32 	%r18, [_Z9mergePassPiS_ii_param_3];
	cvta.to.global.u64 	%rd1, %rd4;
	mov.u32 	%r19, %ctaid.x;
	mul.lo.s32 	%r20, %r19, %r18;
	shl.b32 	%r30, %r20, 1;
	add.s32 	%r29, %r30, %r18;
	add.s32 	%r21, %r29, %r18;
	min.s32 	%r3, %r21, %r17;
	mov.u32 	%r22, %tid.x;
	add.s32 	%r28, %r30, %r22;
	setp.ge.s32 	%p1, %r28, %r3;
	@%p1 bra 	$L__BB1_7;
	mov.u32 	%r5, %ntid.x;
	min.s32 	%r6, %r29, %r17;
	cvta.to.global.u64 	%rd2, %rd3;
$L__BB1_2:
	setp.ge.s32 	%p2, %r30, %r6;
	mov.b32 	%r31, 2147483647;
	@%p2 bra 	$L__BB1_4;
	mul.wide.s32 	%rd5, %r30, 4;
	add.s64 	%rd6, %rd1, %rd5;
	ld.global.u32 	%r31, [%rd6];
$L__BB1_4:
	setp.ge.s32 	%p3, %r29, %r3;
	mov.b32 	%r32, 2147483647;
	@%p3 bra 	$L__BB1_6;
	mul.wide.s32 	%rd7, %r29, 4;
	add.s64 	%rd8, %rd1, %rd7;
	ld.global.u32 	%r32, [%rd8];
$L__BB1_6:
	setp.ge.s32 	%p4, %r31, %r32;
	setp.lt.s32 	%p5, %r31, %r32;
	selp.u32 	%r25, 1, 0, %p5;
	add.s32 	%r30, %r30, %r25;
	selp.u32 	%r26, 1, 0, %p4;
	add.s32 	%r29, %r29, %r26;
	min.s32 	%r27, %r31, %r32;
	mul.wide.s32 	%rd9, %r28, 4;
	add.s64 	%rd10, %rd2, %rd9;
	st.global.u32 	[%rd10], %r27;
	add.s32 	%r28, %r28, %r5;
	setp.lt.s32 	%p6, %r28, %r3;
	@%p6 bra 	$L__BB1_2;
$L__BB1_7:
	ret;

}


// ===== COMPILED SASS (sm_100) =====

	.target	sm_100

	.elftype	@"ET_EXEC"


//--------------------- .note.nv.tkinfo           --------------------------
	.section	.note.nv.tkinfo,"",@"SHT_NOTE"
	.sectionflags	@"SHF_NOTE_NV_TKINFO"
	.tkinfo
        /*0018*/ 	.word	0x00000002
        /*0030*/ 	.string	""
        /*0030*/ 	.string	"ptxas"
        /*0030*/ 	.string	"Cuda compilation tools, release 13.0, V13.0.88"
        /*0030*/ 	.string	"Build cuda_13.0.r13.0/compiler.36424714_0"
        /*0030*/ 	.string	"-arch sm_100 -m 64 "



//--------------------- .note.nv.cuinfo           --------------------------
	.section	.note.nv.cuinfo,"",@"SHT_NOTE"
	.sectionflags	@"SHF_NOTE_NV_CUINFO"
        /*0018*/ 	.short	0x0002
        /*001a*/ 	.short	0x0064
        /*001c*/ 	.short	0x0082
	.zero		2


//--------------------- .nv.info                  --------------------------
	.section	.nv.info,"",@"SHT_CUDA_INFO"
	.align	4


	//----- nvinfo : EIATTR_REGCOUNT
	.align		4
        /*0000*/ 	.byte	0x04, 0x2f
        /*0002*/ 	.short	(.L_1 - .L_0)
	.align		4
.L_0:
        /*0004*/ 	.word	index@(_Z16bitonicSortBlockPii)
        /*0008*/ 	.word	0x0000001b


	//----- nvinfo : EIATTR_FRAME_SIZE
	.align		4
.L_1:
        /*000c*/ 	.byte	0x04, 0x11
        /*000e*/ 	.short	(.L_3 - .L_2)
	.align		4
.L_2:
        /*0010*/ 	.word	index@(_Z16bitonicSortBlockPii)
        /*0014*/ 	.word	0x00000000


	//----- nvinfo : EIATTR_REGCOUNT
	.align		4
.L_3:
        /*0018*/ 	.byte	0x04, 0x2f
        /*001a*/ 	.short	(.L_5 - .L_4)
	.align		4
.L_4:
        /*001c*/ 	.word	index@(_Z9mergePassPiS_ii)
        /*0020*/ 	.word	0x00000016


	//----- nvinfo : EIATTR_FRAME_SIZE
	.align		4
.L_5:
        /*0024*/ 	.byte	0x04, 0x11
        /*0026*/ 	.short	(.L_7 - .L_6)
	.align		4
.L_6:
        /*0028*/ 	.word	index@(_Z9mergePassPiS_ii)
        /*002c*/ 	.word	0x00000000


	//----- nvinfo : EIATTR_MIN_STACK_SIZE
	.align		4
.L_7:
        /*0030*/ 	.byte	0x04, 0x12
        /*0032*/ 	.short	(.L_9 - .L_8)
	.align		4
.L_8:
        /*0034*/ 	.word	index@(_Z9mergePassPiS_ii)
        /*0038*/ 	.word	0x00000000


	//----- nvinfo : EIATTR_MIN_STACK_SIZE
	.align		4
.L_9:
        /*003c*/ 	.byte	0x04, 0x12
        /*003e*/ 	.short	(.L_11 - .L_10)
	.align		4
.L_10:
        /*0040*/ 	.word	index@(_Z16bitonicSortBlockPii)
        /*0044*/ 	.word	0x00000000
.L_11:


//--------------------- .nv.compat                --------------------------
	.section	.nv.compat,"",@"SHT_CUDA_COMPAT_INFO"
	.align	4
        /*0000*/ 	.byte	0x02, 0x09, 0x00, 0x00, 0x02, 0x02, 0x01, 0x00, 0x02, 0x05, 0x05, 0x00, 0x03, 0x07, 0x01, 0x01
        /*0010*/ 	.byte	0x02, 0x03, 0x00, 0x00, 0x02, 0x06, 0x01, 0x00, 0x04, 0x0b, 0x08, 0x00, 0x09, 0x00, 0x00, 0x00
        /*0020*/ 	.byte	0x00, 0x00, 0x00, 0x00


//--------------------- .nv.info._Z9mergePassPiS_ii --------------------------
	.section	.nv.info._Z9mergePassPiS_ii,"",@"SHT_CUDA_INFO"
	.sectionflags	@""
	.align	4


	//----- nvinfo : EIATTR_CUDA_API_VERSION
	.align		4
        /*0000*/ 	.byte	0x04, 0x37
        /*0002*/ 	.short	(.L_13 - .L_12)
.L_12:
        /*0004*/ 	.word	0x00000082


	//----- nvinfo : EIATTR_KPARAM_INFO
	.align		4
.L_13:
        /*0008*/ 	.byte	0x04, 0x17
        /*000a*/ 	.short	(.L_15 - .L_14)
.L_14:
        /*000c*/ 	.word	0x00000000
        /*0010*/ 	.short	0x0003
        /*0012*/ 	.short	0x0014
        /*0014*/ 	.byte	0x00, 0xf0, 0x11, 0x00


	//----- nvinfo : EIATTR_KPARAM_INFO
	.align		4
.L_15:
        /*0018*/ 	.byte	0x04, 0x17
        /*001a*/ 	.short	(.L_17 - .L_16)
.L_16:
        /*001c*/ 	.word	0x00000000
        /*0020*/ 	.short	0x0002
        /*0022*/ 	.short	0x0010
        /*0024*/ 	.byte	0x00, 0xf0, 0x11, 0x00


	//----- nvinfo : EIATTR_KPARAM_INFO
	.align		4
.L_17:
        /*0028*/ 	.byte	0x04, 0x17
        /*002a*/ 	.short	(.L_19 - .L_18)
.L_18:
        /*002c*/ 	.word	0x00000000
        /*0030*/ 	.short	0x0001
        /*0032*/ 	.short	0x0008
        /*0034*/ 	.byte	0x00, 0xf5, 0x21, 0x00


	//----- nvinfo : EIATTR_KPARAM_INFO
	.align		4
.L_19:
        /*0038*/ 	.byte	0x04, 0x17
        /*003a*/ 	.short	(.L_21 - .L_20)
.L_20:
        /*003c*/ 	.word	0x00000000
        /*0040*/ 	.short	0x0000
        /*0042*/ 	.short	0x0000
        /*0044*/ 	.byte	0x00, 0xf5, 0x21, 0x00


	//----- nvinfo : EIATTR_SPARSE_MMA_MASK
	.align		4
.L_21:
        /*0048*/ 	.byte	0x03, 0x50
        /*004a*/ 	.short	0x0000


	//----- nvinfo : EIATTR_MAXREG_COUNT
	.align		4
        /*004c*/ 	.byte	0x03, 0x1b
        /*004e*/ 	.short	0x00ff


	//----- nvinfo : EIATTR_MERCURY_ISA_VERSION
	.align		4
        /*0050*/ 	.byte	0x03, 0x5f
        /*0052*/ 	.short	0x0101


	//----- nvinfo : EIATTR_VRC_CTA_INIT_COUNT
	.align		4
        /*0054*/ 	.byte	0x02, 0x4a
	.zero		1
	.zero		1


	//----- nvinfo : EIATTR_EXIT_INSTR_OFFSETS
	.align		4
        /*0058*/ 	.byte	0x04, 0x1c
        /*005a*/ 	.short	(.L_23 - .L_22)


	//   ....[0]....
.L_22:
        /*005c*/ 	.word	0x000000a0


	//   ....[1]....
        /*0060*/ 	.word	0x00000290


	//----- nvinfo : EIATTR_CRS_STACK_SIZE
	.align		4
.L_23:
        /*0064*/ 	.byte	0x04, 0x1e
        /*0066*/ 	.short	(.L_25 - .L_24)
.L_24:
        /*0068*/ 	.word	0x00000000


	//----- nvinfo : EIATTR_CBANK_PARAM_SIZE
	.align		4
.L_25:
        /*006c*/ 	.byte	0x03, 0x19
        /*006e*/ 	.short	0x0018


	//----- nvinfo : EIATTR_PARAM_CBANK
	.align		4
        /*0070*/ 	.byte	0x04, 0x0a
        /*0072*/ 	.short	(.L_27 - .L_26)
	.align		4
.L_26:
        /*0074*/ 	.word	index@(.nv.constant0._Z9mergePassPiS_ii)
        /*0078*/ 	.short	0x0380
        /*007a*/ 	.short	0x0018


	//----- nvinfo : EIATTR_SW_WAR
	.align		4
.L_27:
        /*007c*/ 	.byte	0x04, 0x36
        /*007e*/ 	.short	(.L_29 - .L_28)
.L_28:
        /*0080*/ 	.word	0x00000008
.L_29:


//--------------------- .nv.info._Z16bitonicSortBlockPii --------------------------
	.section	.nv.info._Z16bitonicSortBlockPii,"",@"SHT_CUDA_INFO"
	.sectionflags	@""
	.align	4


	//----- nvinfo : EIATTR_CUDA_API_VERSION
	.align		4
        /*0000*/ 	.byte	0x04, 0x37
        /*0002*/ 	.short	(.L_31 - .L_30)
.L_30:
        /*0004*/ 	.word	0x00000082


	//----- nvinfo : EIATTR_KPARAM_INFO
	.align		4
.L_31:
        /*0008*/ 	.byte	0x04, 0x17
        /*000a*/ 	.short	(.L_33 - .L_32)
.L_32:
        /*000c*/ 	.word	0x00000000
        /*0010*/ 	.short	0x0001
        /*0012*/ 	.short	0x0008
        /*0014*/ 	.byte	0x00, 0xf0, 0x11, 0x00


	//----- nvinfo : EIATTR_KPARAM_INFO
	.align		4
.L_33:
        /*0018*/ 	.byte	0x04, 0x17
        /*001a*/ 	.short	(.L_35 - .L_34)
.L_34:
        /*001c*/ 	.word	0x00000000
        /*0020*/ 	.short	0x0000
        /*0022*/ 	.short	0x0000
        /*0024*/ 	.byte	0x00, 0xf5, 0x21, 0x00


	//----- nvinfo : EIATTR_SPARSE_MMA_MASK
	.align		4
.L_35:
        /*0028*/ 	.byte	0x03, 0x50
        /*002a*/ 	.short	0x0000


	//----- nvinfo : EIATTR_MAXREG_COUNT
	.align		4
        /*002c*/ 	.byte	0x03, 0x1b
        /*002e*/ 	.short	0x00ff


	//----- nvinfo : EIATTR_NUM_BARRIERS
	.align		4
        /*0030*/ 	.byte	0x02, 0x4c
        /*0032*/ 	.byte	0x01
	.zero		1


	//----- nvinfo : EIATTR_MERCURY_ISA_VERSION
	.align		4
        /*0034*/ 	.byte	0x03, 0x5f
        /*0036*/ 	.short	0x0101


	//----- nvinfo : EIATTR_VRC_CTA_INIT_COUNT
	.align		4
        /*0038*/ 	.byte	0x02, 0x4a
	.zero		1
	.zero		1


	//----- nvinfo : EIATTR_EXIT_INSTR_OFFSETS
	.align		4
        /*003c*/ 	.byte	0x04, 0x1c
        /*003e*/ 	.short	(.L_37 - .L_36)


	//   ....[0]....
.L_36:
        /*0040*/ 	.word	0x00002610


	//   ....[1]....
        /*0044*/ 	.word	0x00002640


	//----- nvinfo : EIATTR_CRS_STACK_SIZE
	.align		4
.L_37:
        /*0048*/ 	.byte	0x04, 0x1e
        /*004a*/ 	.short	(.L_39 - .L_38)
.L_38:
        /*004c*/ 	.word	0x00000000


	//----- nvinfo : EIATTR_CBANK_PARAM_SIZE
	.align		4
.L_39:
        /*0050*/ 	.byte	0x03, 0x19
        /*0052*/ 	.short	0x000c


	//----- nvinfo : EIATTR_PARAM_CBANK
	.align		4
        /*0054*/ 	.byte	0x04, 0x0a
        /*0056*/ 	.short	(.L_41 - .L_40)
	.align		4
.L_40:
        /*0058*/ 	.word	index@(.nv.constant0._Z16bitonicSortBlockPii)
        /*005c*/ 	.short	0x0380
        /*005e*/ 	.short	0x000c


	//----- nvinfo : EIATTR_SW_WAR
	.align		4
.L_41:
        /*0060*/ 	.byte	0x04, 0x36
        /*0062*/ 	.short	(.L_43 - .L_42)
.L_42:
        /*0064*/ 	.word	0x00000008
.L_43:


//--------------------- .nv.callgraph             --------------------------
	.section	.nv.callgraph,"",@"SHT_CUDA_CALLGRAPH"
	.align	4
	.sectionentsize	8
	.align		4
        /*0000*/ 	.word	0x00000000
	.align		4
        /*0004*/ 	.word	0xffffffff
	.align		4
        /*0008*/ 	.word	0x00000000
	.align		4
        /*000c*/ 	.word	0xfffffffe
	.align		4
        /*0010*/ 	.word	0x00000000
	.align		4
        /*0014*/ 	.word	0xfffffffd
	.align		4
        /*0018*/ 	.word	0x00000000
	.align		4
        /*001c*/ 	.word	0xfffffffc


//--------------------- .text._Z9mergePassPiS_ii  --------------------------
	.section	.text._Z9mergePassPiS_ii,"ax",@progbits
	.align	128
        .global         _Z9mergePassPiS_ii
        .type           _Z9mergePassPiS_ii,@function
        .size           _Z9mergePassPiS_ii,(.L_x_113 - _Z9mergePassPiS_ii)
        .other          _Z9mergePassPiS_ii,@"STO_CUDA_ENTRY STV_DEFAULT"
_Z9mergePassPiS_ii:
.text._Z9mergePassPiS_ii:
[----:B------:R-:W-:Y:S08]  /*0000*/  LDC R1, c[0x0][0x37c] ;  /* 0x0000df00ff017b82 */ /* 0x000ff00000000800 */
[----:B------:R-:W0:Y:S01]  /*0010*/  S2UR UR4, SR_CTAID.X ;  /* 0x00000000000479c3 */ /* 0x000e220000002500 */
[----:B------:R-:W1:Y:S07]  /*0020*/  S2R R5, SR_TID.X ;  /* 0x0000000000057919 */ /* 0x000e6e0000002100 */
[----:B------:R-:W0:Y:S02]  /*0030*/  LDC.64 R6, c[0x0][0x390] ;  /* 0x0000e400ff067b82 */ /* 0x000e240000000a00 */
[----:B0-----:R-:W-:-:S04]  /*0040*/  IMAD R0, R7, UR4, RZ ;  /* 0x0000000407007c24 */ /* 0x001fc8000f8e02ff */
[----:B------:R-:W-:-:S04]  /*0050*/  IMAD.SHL.U32 R0, R0, 0x2, RZ ;  /* 0x0000000200007824 */ /* 0x000fc800078e00ff */
[C---:B------:R-:W-:Y:S01]  /*0060*/  IMAD.IADD R4, R0.reuse, 0x1, R7 ;  /* 0x0000000100047824 */ /* 0x040fe200078e0207 */
[----:B-1----:R-:W-:-:S04]  /*0070*/  IADD3 R5, PT, PT, R0, R5, RZ ;  /* 0x0000000500057210 */ /* 0x002fc80007ffe0ff */
[----:B------:R-:W-:-:S04]  /*0080*/  VIADDMNMX R10, R4, R7, R6, PT ;  /* 0x00000007040a7246 */ /* 0x000fc80003800106 */
[----:B------:R-:W-:-:S13]  /*0090*/  ISETP.GE.AND P0, PT, R5, R10, PT ;  /* 0x0000000a0500720c */ /* 0x000fda0003f06270 */
[----:B------:R-:W-:Y:S05]  /*00a0*/  @P0 EXIT ;  /* 0x000000000000094d */ /* 0x000fea0003800000 */
[----:B------:R-:W0:Y:S01]  /*00b0*/  LDC.64 R2, c[0x0][0x388] ;  /* 0x0000e200ff027b82 */ /* 0x000e220000000a00 */
[----:B------:R-:W-:Y:S01]  /*00c0*/  IMAD.MOV.U32 R11, RZ, RZ, R4 ;  /* 0x000000ffff0b7224 */ /* 0x000fe200078e0004 */
[----:B------:R-:W1:Y:S01]  /*00d0*/  LDCU UR4, c[0x0][0x360] ;  /* 0x00006c00ff0477ac */ /* 0x000e620008000800 */
[----:B------:R-:W-:-:S03]  /*00e0*/  IMAD.MOV.U32 R13, RZ, RZ, R5 ;  /* 0x000000ffff0d7224 */ /* 0x000fc600078e0005 */
[----:B------:R-:W-:Y:S01]  /*00f0*/  VIMNMX R19, PT, PT, R11, R6, PT ;  /* 0x000000060b137248 */ /* 0x000fe20003fe0100 */
[----:B------:R-:W2:Y:S06]  /*0100*/  LDCU.64 UR6, c[0x0][0x358] ;  /* 0x00006b00ff0677ac */ /* 0x000eac0008000a00 */
.L_x_0:
[----:B------:R-:W-:Y:S01]  /*0110*/  ISETP.GE.AND P0, PT, R0, R19, PT ;  /* 0x000000130000720c */ /* 0x000fe20003f06270 */
[----:B------:R-:W-:Y:S01]  /*0120*/  IMAD.MOV.U32 R15, RZ, RZ, 0x7fffffff ;  /* 0x7fffffffff0f7424 */ /* 0x000fe200078e00ff */
[----:B------:R-:W-:Y:S02]  /*0130*/  ISETP.GE.AND P1, PT, R11, R10, PT ;  /* 0x0000000a0b00720c */ /* 0x000fe40003f26270 */
[----:B------:R-:W-:-:S09]  /*0140*/  MOV R12, 0x7fffffff ;  /* 0x7fffffff000c7802 */ /* 0x000fd20000000f00 */
[----:B------:R-:W3:Y:S08]  /*0150*/  @!P0 LDC.64 R4, c[0x0][0x380] ;  /* 0x0000e000ff048b82 */ /* 0x000ef00000000a00 */
[----:B------:R-:W4:Y:S01]  /*0160*/  @!P1 LDC.64 R6, c[0x0][0x380] ;  /* 0x0000e000ff069b82 */ /* 0x000f220000000a00 */
[----:B---3--:R-:W-:-:S05]  /*0170*/  @!P0 IMAD.WIDE R4, R0, 0x4, R4 ;  /* 0x0000000400048825 */ /* 0x008fca00078e0204 */
[----:B--2---:R-:W2:Y:S01]  /*0180*/  @!P0 LDG.E R12, desc[UR6][R4.64] ;  /* 0x00000006040c8981 */ /* 0x004ea2000c1e1900 */
[----:B----4-:R-:W-:-:S05]  /*0190*/  @!P1 IMAD.WIDE R6, R11, 0x4, R6 ;  /* 0x000000040b069825 */ /* 0x010fca00078e0206 */
[----:B------:R-:W2:Y:S01]  /*01a0*/  @!P1 LDG.E R15, desc[UR6][R6.64] ;  /* 0x00000006060f9981 */ /* 0x000ea2000c1e1900 */
[C---:B0-----:R-:W-:Y:S01]  /*01b0*/  IMAD.WIDE R8, R13.reuse, 0x4, R2 ;  /* 0x000000040d087825 */ /* 0x041fe200078e0202 */
[----:B-1----:R-:W-:-:S04]  /*01c0*/  IADD3 R13, PT, PT, R13, UR4, RZ ;  /* 0x000000040d0d7c10 */ /* 0x002fc8000fffe0ff */
[----:B------:R-:W-:Y:S02]  /*01d0*/  ISETP.GE.AND P2, PT, R13, R10, PT ;  /* 0x0000000a0d00720c */ /* 0x000fe40003f46270 */
[----:B------:R-:W-:Y:S02]  /*01e0*/  IADD3 R14, PT, PT, R11, 0x1, RZ ;  /* 0x000000010b0e7810 */ /* 0x000fe40007ffe0ff */
[----:B--2---:R-:W-:Y:S02]  /*01f0*/  VIMNMX R17, PT, PT, R15, R12, PT ;  /* 0x0000000c0f117248 */ /* 0x004fe40003fe0100 */
[----:B------:R-:W-:-:S03]  /*0200*/  ISETP.GE.AND P0, PT, R12, R15, PT ;  /* 0x0000000f0c00720c */ /* 0x000fc60003f06270 */
[----:B------:R3:W-:Y:S01]  /*0210*/  STG.E desc[UR6][R8.64], R17 ;  /* 0x0000001108007986 */ /* 0x0007e2000c101906 */
[----:B------:R-:W-:Y:S01]  /*0220*/  ISETP.GE.AND P1, PT, R12, R15, PT ;  /* 0x0000000f0c00720c */ /* 0x000fe20003f26270 */
[----:B------:R-:W-:-:S08]  /*0230*/  VIADD R12, R0, 0x1 ;  /* 0x00000001000c7836 */ /* 0x000fd00000000000 */
[----:B------:R-:W-:-:S04]  /*0240*/  @!P0 IADD3 R14, PT, PT, R11, RZ, RZ ;  /* 0x000000ff0b0e8210 */ /* 0x000fc80007ffe0ff */
[----:B------:R-:W-:Y:S01]  /*0250*/  @P1 IMAD.MOV R12, RZ, RZ, R0 ;  /* 0x000000ffff0c1224 */ /* 0x000fe200078e0200 */
[----:B------:R-:W-:-:S03]  /*0260*/  MOV R11, R14 ;  /* 0x0000000e000b7202 */ /* 0x000fc60000000f00 */
[----:B------:R-:W-:Y:S01]  /*0270*/  IMAD.MOV.U32 R0, RZ, RZ, R12 ;  /* 0x000000ffff007224 */ /* 0x000fe200078e000c */
[----:B---3--:R-:W-:Y:S06]  /*0280*/  @!P2 BRA `(.L_x_0) ;  /* 0xfffffffc00a0a947 */ /* 0x008fec000383ffff */
[----:B------:R-:W-:Y:S05]  /*0290*/  EXIT ;  /* 0x000000000000794d */ /* 0x000fea0003800000 */
.L_x_1:
[----:B------:R-:W-:-:S00]  /*02a0*/  BRA `(.L_x_1) ;  /* 0xfffffffc00fc7947 */ /* 0x000fc0000383ffff */
[----:B------:R-:W-:-:S00]  /*02b0*/  NOP ;  /* 0x0000000000007918 */ /* 0x000fc00000000000 */
        /* <DEDUP_REMOVED lines=12> */
.L_x_113:


//--------------------- .text._Z16bitonicSortBlockPii --------------------------
	.section	.text._Z16bitonicSortBlockPii,"ax",@progbits
	.align	128
        .global         _Z16bitonicSortBlockPii
        .type           _Z16bitonicSortBlockPii,@function
        .size           _Z16bitonicSortBlockPii,(.L_x_114 - _Z16bitonicSortBlockPii)
        .other          _Z16bitonicSortBlockPii,@"STO_CUDA_ENTRY STV_DEFAULT"
_Z16bitonicSortBlockPii:
.text._Z16bitonicSortBlockPii:
[----:B------:R-:W-:Y:S01]  /*0000*/  LDC R1, c[0x0][0x37c] ;  /* 0x0000df00ff017b82 */ /* 0x000fe20000000800 */
[----:B------:R-:W0:Y:S07]  /*0010*/  S2R R0, SR_TID.X ;  /* 0x0000000000007919 */ /* 0x000e2e0000002100 */
[----:B------:R-:W1:Y:S01]  /*0020*/  S2UR UR4, SR_CTAID.X ;  /* 0x00000000000479c3 */ /* 0x000e620000002500 */
[----:B------:R-:W2:Y:S01]  /*0030*/  LDCU UR5, c[0x0][0x388] ;  /* 0x00007100ff0577ac */ /* 0x000ea20008000800 */
[----:B------:R-:W-:Y:S01]  /*0040*/  IMAD.MOV.U32 R7, RZ, RZ, 0x7fffffff ;  /* 0x7fffffffff077424 */ /* 0x000fe200078e00ff */
[----:B------:R-:W3:Y:S05]  /*0050*/  LDCU.64 UR6, c[0x0][0x358] ;  /* 0x00006b00ff0677ac */ /* 0x000eea0008000a00 */
[----:B------:R-:W4:Y:S01]  /*0060*/  LDC.64 R2, c[0x0][0x380] ;  /* 0x0000e000ff027b82 */ /* 0x000f220000000a00 */
[----:B-1----:R-:W-:-:S06]  /*0070*/  USHF.L.U32 UR4, UR4, 0xa, URZ ;  /* 0x0000000a04047899 */ /* 0x002fcc00080006ff */
[----:B0-----:R-:W-:-:S04]  /*0080*/  LOP3.LUT R5, R0, UR4, RZ, 0xfc, !PT ;  /* 0x0000000400057c12 */ /* 0x001fc8000f8efcff */
[C---:B--2---:R-:W-:Y:S01]  /*0090*/  ISETP.GE.AND P0, PT, R5.reuse, UR5, PT ;  /* 0x0000000505007c0c */ /* 0x044fe2000bf06270 */
[----:B----4-:R-:W-:Y:S01]  /*00a0*/  IMAD.WIDE R2, R5, 0x4, R2 ;  /* 0x0000000405027825 */ /* 0x010fe200078e0202 */
[----:B------:R-:W0:Y:S01]  /*00b0*/  S2UR UR5, SR_CgaCtaId ;  /* 0x00000000000579c3 */ /* 0x000e220000008800 */
[----:B------:R-:W-:Y:S01]  /*00c0*/  UMOV UR4, 0x400 ;  /* 0x0000040000047882 */ /* 0x000fe20000000000 */
[----:B------:R-:W-:-:S09]  /*00d0*/  P2R R18, PR, RZ, 0x1 ;  /* 0x00000001ff127803 */ /* 0x000fd20000000000 */
[----:B---3--:R-:W2:Y:S01]  /*00e0*/  @!P0 LDG.E R7, desc[UR6][R2.64] ;  /* 0x0000000602078981 */ /* 0x008ea2000c1e1900 */
[C---:B------:R-:W-:Y:S01]  /*00f0*/  LOP3.LUT R5, R0.reuse, 0x1, RZ, 0x3c, !PT ;  /* 0x0000000100057812 */ /* 0x040fe200078e3cff */
[C---:B------:R-:W-:Y:S01]  /*0100*/  IMAD.SHL.U32 R4, R0.reuse, 0x4, RZ ;  /* 0x0000000400047824 */ /* 0x040fe200078e00ff */
[C---:B------:R-:W-:Y:S01]  /*0110*/  LOP3.LUT R9, R0.reuse, 0x2, RZ, 0x3c, !PT ;  /* 0x0000000200097812 */ /* 0x040fe200078e3cff */
[----:B------:R-:W-:Y:S01]  /*0120*/  BSSY.RECONVERGENT B0, `(.L_x_2) ;  /* 0x0000018000007945 */ /* 0x000fe20003800200 */
[-C--:B------:R-:W-:Y:S02]  /*0130*/  ISETP.GT.U32.AND P0, PT, R5, R0.reuse, PT ;  /* 0x000000000500720c */ /* 0x080fe40003f04070 */
[----:B------:R-:W-:Y:S02]  /*0140*/  ISETP.GT.U32.AND P1, PT, R9, R0, PT ;  /* 0x000000000900720c */ /* 0x000fe40003f24070 */
[C---:B------:R-:W-:Y:S02]  /*0150*/  LOP3.LUT R5, R0.reuse, 0x4, RZ, 0x3c, !PT ;  /* 0x0000000400057812 */ /* 0x040fe400078e3cff */
[C---:B------:R-:W-:Y:S01]  /*0160*/  LOP3.LUT R9, R0.reuse, 0x8, RZ, 0x3c, !PT ;  /* 0x0000000800097812 */ /* 0x040fe200078e3cff */
[----:B0-----:R-:W-:Y:S01]  /*0170*/  ULEA UR4, UR5, UR4, 0x18 ;  /* 0x0000000405047291 */ /* 0x001fe2000f8ec0ff */
[----:B------:R-:W-:-:S02]  /*0180*/  LOP3.LUT R11, R0, 0x10, RZ, 0x3c, !PT ;  /* 0x00000010000b7812 */ /* 0x000fc400078e3cff */
[-C--:B------:R-:W-:Y:S02]  /*0190*/  ISETP.GT.U32.AND P2, PT, R5, R0.reuse, PT ;  /* 0x000000000500720c */ /* 0x080fe40003f44070 */
[-C--:B------:R-:W-:Y:S02]  /*01a0*/  ISETP.GT.U32.AND P3, PT, R9, R0.reuse, PT ;  /* 0x000000000900720c */ /* 0x080fe40003f64070 */
[----:B------:R-:W-:Y:S02]  /*01b0*/  ISETP.GT.U32.AND P4, PT, R11, R0, PT ;  /* 0x000000000b00720c */ /* 0x000fe40003f84070 */
[----:B------:R-:W-:Y:S02]  /*01c0*/  LOP3.LUT R10, R0, 0x4, RZ, 0xc0, !PT ;  /* 0x00000004000a7812 */ /* 0x000fe400078ec0ff */
[C---:B------:R-:W-:Y:S02]  /*01d0*/  LOP3.LUT R5, R4.reuse, 0x4, RZ, 0x3c, !PT ;  /* 0x0000000404057812 */ /* 0x040fe400078e3cff */
[----:B------:R-:W-:Y:S01]  /*01e0*/  LOP3.LUT R6, R4, 0x8, RZ, 0x3c, !PT ;  /* 0x0000000804067812 */ /* 0x000fe200078e3cff */
[----:B--2---:R0:W-:Y:S01]  /*01f0*/  STS [R4+UR4], R7 ;  /* 0x0000000704007988 */ /* 0x0041e20008000804 */
[----:B------:R-:W-:Y:S06]  /*0200*/  BAR.SYNC.DEFER_BLOCKING 0x0 ;  /* 0x0000000000007b1d */ /* 0x000fec0000010000 */
[----:B------:R-:W-:Y:S05]  /*0210*/  @!P0 BRA `(.L_x_3) ;  /* 0x0000000000208947 */ /* 0x000fea0003800000 */
[----:B------:R-:W-:Y:S01]  /*0220*/  LDS R8, [R4+UR4] ;  /* 0x0000000404087984 */ /* 0x000fe20008000800 */
[----:B0-----:R-:W-:-:S03]  /*0230*/  SHF.R.U32.HI R7, RZ, 0x1, R0 ;  /* 0x00000001ff077819 */ /* 0x001fc60000011600 */
[----:B------:R-:W0:Y:S01]  /*0240*/  LDS R9, [R5+UR4] ;  /* 0x0000000405097984 */ /* 0x000e220008000800 */
[----:B------:R-:W-:Y:S02]  /*0250*/  LOP3.LUT R7, R7, 0x1, RZ, 0xc0, !PT ;  /* 0x0000000107077812 */ /* 0x000fe400078ec0ff */
[----:B0-----:R-:W-:-:S04]  /*0260*/  ISETP.GT.AND P5, PT, R8, R9, PT ;  /* 0x000000090800720c */ /* 0x001fc80003fa4270 */
[----:B------:R-:W-:-:S13]  /*0270*/  ISETP.EQ.U32.XOR P5, PT, R7, 0x1, P5 ;  /* 0x000000010700780c */ /* 0x000fda0002fa2870 */
[----:B------:R1:W-:Y:S04]  /*0280*/  @P5 STS [R4+UR4], R9 ;  /* 0x0000000904005988 */ /* 0x0003e80008000804 */
[----:B------:R1:W-:Y:S02]  /*0290*/  @P5 STS [R5+UR4], R8 ;  /* 0x0000000805005988 */ /* 0x0003e40008000804 */
.L_x_3:
[----:B------:R-:W-:Y:S05]  /*02a0*/  BSYNC.RECONVERGENT B0 ;  /* 0x0000000000007941 */ /* 0x000fea0003800200 */
.L_x_2:
[----:B------:R-:W-:Y:S06]  /*02b0*/  BAR.SYNC.DEFER_BLOCKING 0x0 ;  /* 0x0000000000007b1d */ /* 0x000fec0000010000 */
[----:B------:R-:W-:Y:S04]  /*02c0*/  BSSY.RECONVERGENT B0, `(.L_x_4) ;  /* 0x0000008000007945 */ /* 0x000fe80003800200 */
[----:B------:R-:W-:Y:S05]  /*02d0*/  @!P1 BRA `(.L_x_5) ;  /* 0x0000000000189947 */ /* 0x000fea0003800000 */
[----:B0-----:R-:W-:Y:S04]  /*02e0*/  LDS R7, [R4+UR4] ;  /* 0x0000000404077984 */ /* 0x001fe80008000800 */
[----:B-1----:R-:W0:Y:S02]  /*02f0*/  LDS R8, [R6+UR4] ;  /* 0x0000000406087984 */ /* 0x002e240008000800 */
[----:B0-----:R-:W-:-:S04]  /*0300*/  ISETP.GT.AND P5, PT, R7, R8, PT ;  /* 0x000000080700720c */ /* 0x001fc80003fa4270 */
[----:B------:R-:W-:-:S13]  /*0310*/  ISETP.NE.XOR P5, PT, R10, RZ, P5 ;  /* 0x000000ff0a00720c */ /* 0x000fda0002fa5a70 */
[----:B------:R2:W-:Y:S04]  /*0320*/  @P5 STS [R4+UR4], R8 ;  /* 0x0000000804005988 */ /* 0x0005e80008000804 */
[----:B------:R2:W-:Y:S02]  /*0330*/  @P5 STS [R6+UR4], R7 ;  /* 0x0000000706005988 */ /* 0x0005e40008000804 */
.L_x_5:
[----:B------:R-:W-:Y:S05]  /*0340*/  BSYNC.RECONVERGENT B0 ;  /* 0x0000000000007941 */ /* 0x000fea0003800200 */
.L_x_4:
[----:B------:R-:W-:Y:S06]  /*0350*/  BAR.SYNC.DEFER_BLOCKING 0x0 ;  /* 0x0000000000007b1d */ /* 0x000fec0000010000 */
[----:B------:R-:W-:Y:S04]  /*0360*/  BSSY.RECONVERGENT B0, `(.L_x_6) ;  /* 0x0000008000007945 */ /* 0x000fe80003800200 */
[----:B------:R-:W-:Y:S05]  /*0370*/  @!P0 BRA `(.L_x_7) ;  /* 0x0000000000188947 */ /* 0x000fea0003800000 */
[----:B-12---:R-:W-:Y:S04]  /*0380*/  LDS R8, [R4+UR4] ;  /* 0x0000000404087984 */ /* 0x006fe80008000800 */
[----:B0-----:R-:W0:Y:S02]  /*0390*/  LDS R7, [R5+UR4] ;  /* 0x0000000405077984 */ /* 0x001e240008000800 */
[----:B0-----:R-:W-:-:S04]  /*03a0*/  ISETP.GT.AND P5, PT, R8, R7, PT ;  /* 0x000000070800720c */ /* 0x001fc80003fa4270 */
[----:B------:R-:W-:-:S13]  /*03b0*/  ISETP.NE.XOR P5, PT, R10, RZ, P5 ;  /* 0x000000ff0a00720c */ /* 0x000fda0002fa5a70 */
[----:B------:R3:W-:Y:S04]  /*03c0*/  @P5 STS [R4+UR4], R7 ;  /* 0x0000000704005988 */ /* 0x0007e80008000804 */
[----:B------:R3:W-:Y:S02]  /*03d0*/  @P5 STS [R5+UR4], R8 ;  /* 0x0000000805005988 */ /* 0x0007e40008000804 */
.L_x_7:
[----:B------:R-:W-:Y:S05]  /*03e0*/  BSYNC.RECONVERGENT B0 ;  /* 0x0000000000007941 */ /* 0x000fea0003800200 */
.L_x_6:
[----:B------:R-:W-:Y:S01]  /*03f0*/  BAR.SYNC.DEFER_BLOCKING 0x0 ;  /* 0x0000000000007b1d */ /* 0x000fe20000010000 */
[----:B------:R-:W-:Y:S02]  /*0400*/  LOP3.LUT R10, R0, 0x8, RZ, 0xc0, !PT ;  /* 0x00000008000a7812 */ /* 0x000fe400078ec0ff */
[----:B0-23--:R-:W-:-:S03]  /*0410*/  LOP3.LUT R7, R4, 0x10, RZ, 0x3c, !PT ;  /* 0x0000001004077812 */ /* 0x00dfc600078e3cff */
[----:B------:R-:W-:Y:S04]  /*0420*/  BSSY.RECONVERGENT B0, `(.L_x_8) ;  /* 0x0000008000007945 */ /* 0x000fe80003800200 */
[----:B------:R-:W-:Y:S05]  /*0430*/  @!P2 BRA `(.L_x_9) ;  /* 0x000000000018a947 */ /* 0x000fea0003800000 */
[----:B-1----:R-:W-:Y:S04]  /*0440*/  LDS R8, [R4+UR4] ;  /* 0x0000000404087984 */ /* 0x002fe80008000800 */
[----:B------:R-:W0:Y:S02]  /*0450*/  LDS R9, [R7+UR4] ;  /* 0x0000000407097984 */ /* 0x000e240008000800 */
[----:B0-----:R-:W-:-:S04]  /*0460*/  ISETP.GT.AND P5, PT, R8, R9, PT ;  /* 0x000000090800720c */ /* 0x001fc80003fa4270 */
[----:B------:R-:W-:-:S13]  /*0470*/  ISETP.NE.XOR P5, PT, R10, RZ, P5 ;  /* 0x000000ff0a00720c */ /* 0x000fda0002fa5a70 */
[----:B------:R0:W-:Y:S04]  /*0480*/  @P5 STS [R4+UR4], R9 ;  /* 0x0000000904005988 */ /* 0x0001e80008000804 */
[----:B------:R0:W-:Y:S02]  /*0490*/  @P5 STS [R7+UR4], R8 ;  /* 0x0000000807005988 */ /* 0x0001e40008000804 */
.L_x_9:
[----:B------:R-:W-:Y:S05]  /*04a0*/  BSYNC.RECONVERGENT B0 ;  /* 0x0000000000007941 */ /* 0x000fea0003800200 */
.L_x_8:
[----:B------:R-:W-:Y:S06]  /*04b0*/  BAR.SYNC.DEFER_BLOCKING 0x0 ;  /* 0x0000000000007b1d */ /* 0x000fec0000010000 */
[----:B------:R-:W-:Y:S04]  /*04c0*/  BSSY.RECONVERGENT B0, `(.L_x_10) ;  /* 0x0000008000007945 */ /* 0x000fe80003800200 */
[----:B------:R-:W-:Y:S05]  /*04d0*/  @!P1 BRA `(.L_x_11) ;  /* 0x0000000000189947 */ /* 0x000fea0003800000 */
[----:B01----:R-:W-:Y:S04]  /*04e0*/  LDS R9, [R4+UR4] ;  /* 0x0000000404097984 */ /* 0x003fe80008000800 */
[----:B------:R-:W0:Y:S02]  /*04f0*/  LDS R8, [R6+UR4] ;  /* 0x0000000406087984 */ /* 0x000e240008000800 */
[----:B0-----:R-:W-:-:S04]  /*0500*/  ISETP.GT.AND P5, PT, R9, R8, PT ;  /* 0x000000080900720c */ /* 0x001fc80003fa4270 */
[----:B------:R-:W-:-:S13]  /*0510*/  ISETP.NE.XOR P5, PT, R10, RZ, P5 ;  /* 0x000000ff0a00720c */ /* 0x000fda0002fa5a70 */
[----:B------:R2:W-:Y:S04]  /*0520*/  @P5 STS [R4+UR4], R8 ;  /* 0x0000000804005988 */ /* 0x0005e80008000804 */
[----:B------:R2:W-:Y:S02]  /*0530*/  @P5 STS [R6+UR4], R9 ;  /* 0x0000000906005988 */ /* 0x0005e40008000804 */
.L_x_11:
[----:B------:R-:W-:Y:S05]  /*0540*/  BSYNC.RECONVERGENT B0 ;  /* 0x0000000000007941 */ /* 0x000fea0003800200 */
.L_x_10:
[----:B------:R-:W-:Y:S06]  /*0550*/  BAR.SYNC.DEFER_BLOCKING 0x0 ;  /* 0x0000000000007b1d */ /* 0x000fec0000010000 */
[----:B------:R-:W-:Y:S04]  /*0560*/  BSSY.RECONVERGENT B0, `(.L_x_12) ;  /* 0x0000008000007945 */ /* 0x000fe80003800200 */
[----:B------:R-:W-:Y:S05]  /*0570*/  @!P0 BRA `(.L_x_13) ;  /* 0x0000000000188947 */ /* 0x000fea0003800000 */
[----:B012---:R-:W-:Y:S04]  /*0580*/  LDS R8, [R4+UR4] ;  /* 0x0000000404087984 */ /* 0x007fe80008000800 */
[----:B------:R-:W0:Y:S02]  /*0590*/  LDS R9, [R5+UR4] ;  /* 0x0000000405097984 */ /* 0x000e240008000800 */
[----:B0-----:R-:W-:-:S04]  /*05a0*/  ISETP.GT.AND P5, PT, R8, R9, PT ;  /* 0x000000090800720c */ /* 0x001fc80003fa4270 */
[----:B------:R-:W-:-:S13]  /*05b0*/  ISETP.NE.XOR P5, PT, R10, RZ, P5 ;  /* 0x000000ff0a00720c */ /* 0x000fda0002fa5a70 */
[----:B------:R3:W-:Y:S04]  /*05c0*/  @P5 STS [R4+UR4], R9 ;  /* 0x0000000904005988 */ /* 0x0007e80008000804 */
[----:B------:R3:W-:Y:S02]  /*05d0*/  @P5 STS [R5+UR4], R8 ;  /* 0x0000000805005988 */ /* 0x0007e40008000804 */
.L_x_13:
[----:B------:R-:W-:Y:S05]  /*05e0*/  BSYNC.RECONVERGENT B0 ;  /* 0x0000000000007941 */ /* 0x000fea0003800200 */
.L_x_12:
[----:B------:R-:W-:Y:S01]  /*05f0*/  BAR.SYNC.DEFER_BLOCKING 0x0 ;  /* 0x0000000000007b1d */ /* 0x000fe20000010000 */
[C---:B------:R-:W-:Y:S02]  /*0600*/  LOP3.LUT R11, R0.reuse, 0x10, RZ, 0xc0, !PT ;  /* 0x00000010000b7812 */ /* 0x040fe400078ec0ff */
[----:B------:R-:W-:Y:S02]  /*0610*/  LOP3.LUT R12, R0, 0x20, RZ, 0xc0, !PT ;  /* 0x00000020000c7812 */ /* 0x000fe400078ec0ff */
[----:B0123--:R-:W-:Y:S01]  /*0620*/  LOP3.LUT R8, R4, 0x20, RZ, 0x3c, !PT ;  /* 0x0000002004087812 */ /* 0x00ffe200078e3cff */
[----:B------:R-:W-:Y:S04]  /*0630*/  BSSY.RECONVERGENT B0, `(.L_x_14) ;  /* 0x0000008000007945 */ /* 0x000fe80003800200 */
[----:B------:R-:W-:Y:S05]  /*0640*/  @!P3 BRA `(.L_x_15) ;  /* 0x000000000018b947 */ /* 0x000fea0003800000 */
[----:B------:R-:W-:Y:S04]  /*0650*/  LDS R9, [R4+UR4] ;  /* 0x0000000404097984 */ /* 0x000fe80008000800 */
[----:B------:R-:W0:Y:S02]  /*0660*/  LDS R10, [R8+UR4] ;  /* 0x00000004080a7984 */ /* 0x000e240008000800 */
[----:B0-----:R-:W-:-:S04]  /*0670*/  ISETP.GT.AND P5, PT, R9, R10, PT ;  /* 0x0000000a0900720c */ /* 0x001fc80003fa4270 */
[----:B------:R-:W-:-:S13]  /*0680*/  ISETP.NE.XOR P5, PT, R11, RZ, P5 ;  /* 0x000000ff0b00720c */ /* 0x000fda0002fa5a70 */
[----:B------:R0:W-:Y:S04]  /*0690*/  @P5 STS [R4+UR4], R10 ;  /* 0x0000000a04005988 */ /* 0x0001e80008000804 */
[----:B------:R0:W-:Y:S02]  /*06a0*/  @P5 STS [R8+UR4], R9 ;  /* 0x0000000908005988 */ /* 0x0001e40008000804 */
.L_x_15:
[----:B------:R-:W-:Y:S05]  /*06b0*/  BSYNC.RECONVERGENT B0 ;  /* 0x0000000000007941 */ /* 0x000fea0003800200 */
.L_x_14:
[----:B------:R-:W-:Y:S06]  /*06c0*/  BAR.SYNC.DEFER_BLOCKING 0x0 ;  /* 0x0000000000007b1d */ /* 0x000fec0000010000 */
[----:B------:R-:W-:Y:S04]  /*06d0*/  BSSY.RECONVERGENT B0, `(.L_x_16) ;  /* 0x0000008000007945 */ /* 0x000fe80003800200 */
[----:B------:R-:W-:Y:S05]  /*06e0*/  @!P2 BRA `(.L_x_17) ;  /* 0x000000000018a947 */ /* 0x000fea0003800000 */
[----:B0-----:R-:W-:Y:S04]  /*06f0*/  LDS R10, [R4+UR4] ;  /* 0x00000004040a7984 */ /* 0x001fe80008000800 */
[----:B------:R-:W0:Y:S02]  /*0700*/  LDS R9, [R7+UR4] ;  /* 0x0000000407097984 */ /* 0x000e240008000800 */
[----:B0-----:R-:W-:-:S04]  /*0710*/  ISETP.GT.AND P5, PT, R10, R9, PT ;  /* 0x000000090a00720c */ /* 0x001fc80003fa4270 */
[----:B------:R-:W-:-:S13]  /*0720*/  ISETP.NE.XOR P5, PT, R11, RZ, P5 ;  /* 0x000000ff0b00720c */ /* 0x000fda0002fa5a70 */
[----:B------:R1:W-:Y:S04]  /*0730*/  @P5 STS [R4+UR4], R9 ;  /* 0x0000000904005988 */ /* 0x0003e80008000804 */
[----:B------:R1:W-:Y:S02]  /*0740*/  @P5 STS [R7+UR4], R10 ;  /* 0x0000000a07005988 */ /* 0x0003e40008000804 */
.L_x_17:
[----:B------:R-:W-:Y:S05]  /*0750*/  BSYNC.RECONVERGENT B0 ;  /* 0x0000000000007941 */ /* 0x000fea0003800200 */
.L_x_16:
        /* <DEDUP_REMOVED lines=9> */
.L_x_19:
[----:B------:R-:W-:Y:S05]  /*07f0*/  BSYNC.RECONVERGENT B0 ;  /* 0x0000000000007941 */ /* 0x000fea0003800200 */
.L_x_18:
        /* <DEDUP_REMOVED lines=9> */
.L_x_21:
[----:B------:R-:W-:Y:S05]  /*0890*/  BSYNC.RECONVERGENT B0 ;  /* 0x0000000000007941 */ /* 0x000fea0003800200 */
.L_x_20:
[----:B------:R-:W-:Y:S01]  /*08a0*/  BAR.SYNC.DEFER_BLOCKING 0x0 ;  /* 0x0000000000007b1d */ /* 0x000fe20000010000 */
[----:B------:R-:W-:Y:S02]  /*08b0*/  LOP3.LUT R13, R0, 0x20, RZ, 0x3c, !PT ;  /* 0x00000020000d7812 */ /* 0x000fe400078e3cff */
[----:B0123--:R-:W-:-:S03]  /*08c0*/  LOP3.LUT R9, R4, 0x40, RZ, 0x3c, !PT ;  /* 0x0000004004097812 */ /* 0x00ffc600078e3cff */
        /* <DEDUP_REMOVED lines=8> */
.L_x_23:
[----:B------:R-:W-:Y:S05]  /*0950*/  BSYNC.RECONVERGENT B0 ;  /* 0x0000000000007941 */ /* 0x000fea0003800200 */
.L_x_22:
        /* <DEDUP_REMOVED lines=9> */
.L_x_25:
[----:B------:R-:W-:Y:S05]  /*09f0*/  BSYNC.RECONVERGENT B0 ;  /* 0x0000000000007941 */ /* 0x000fea0003800200 */
.L_x_24:
        /* <DEDUP_REMOVED lines=9> */
.L_x_27:
[----:B------:R-:W-:Y:S05]  /*0a90*/  BSYNC.RECONVERGENT B0 ;  /* 0x0000000000007941 */ /* 0x000fea0003800200 */
.L_x_26:
        /* <DEDUP_REMOVED lines=9> */
.L_x_29:
[----:B------:R-:W-:Y:S05]  /*0b30*/  BSYNC.RECONVERGENT B0 ;  /* 0x0000000000007941 */ /* 0x000fea0003800200 */
.L_x_28:
[----:B------:R-:W-:Y:S06]  /*0b40*/  BAR.SYNC.DEFER_BLOCKING 0x0 ;  /* 0x0000000000007b1d */ /* 0x000fec0000010000 */
[----:B------:R-:W-:Y:S04]  /*0b50*/  BSSY.RECONVERGENT B0, `(.L_x_30) ;  /* 0x0000008000007945 */ /* 0x000fe80003800200 */
[----:B------:R-:W-:Y:S05]  /*0b60*/  @!P0 BRA `(.L_x_31) ;  /* 0x0000000000188947 */ /* 0x000fea0003800000 */
[----:B0123--:R-:W-:Y:S04]  /*0b70*/  LDS R10, [R4+UR4] ;  /* 0x00000004040a7984 */ /* 0x00ffe80008000800 */
[----:B------:R-:W0:Y:S02]  /*0b80*/  LDS R11, [R5+UR4] ;  /* 0x00000004050b7984 */ /* 0x000e240008000800 */
[----:B0-----:R-:W-:-:S04]  /*0b90*/  ISETP.GT.AND P5, PT, R10, R11, PT ;  /* 0x0000000b0a00720c */ /* 0x001fc80003fa4270 */
[----:B------:R-:W-:-:S13]  /*0ba0*/  ISETP.NE.XOR P5, PT, R12, RZ, P5 ;  /* 0x000000ff0c00720c */ /* 0x000fda0002fa5a70 */
[----:B------:R4:W-:Y:S04]  /*0bb0*/  @P5 STS [R4+UR4], R11 ;  /* 0x0000000b04005988 */ /* 0x0009e80008000804 */
[----:B------:R4:W-:Y:S02]  /*0bc0*/  @P5 STS [R5+UR4], R10 ;  /* 0x0000000a05005988 */ /* 0x0009e40008000804 */
.L_x_31:
[----:B------:R-:W-:Y:S05]  /*0bd0*/  BSYNC.RECONVERGENT B0 ;  /* 0x0000000000007941 */ /* 0x000fea0003800200 */
.L_x_30:
[----:B------:R-:W-:Y:S01]  /*0be0*/  BAR.SYNC.DEFER_BLOCKING 0x0 ;  /* 0x0000000000007b1d */ /* 0x000fe20000010000 */
[----:B------:R-:W-:Y:S02]  /*0bf0*/  ISETP.GT.U32.AND P5, PT, R13, R0, PT ;  /* 0x000000000d00720c */ /* 0x000fe40003fa4070 */
[C---:B------:R-:W-:Y:S02]  /*0c00*/  LOP3.LUT R14, R0.reuse, 0x40, RZ, 0xc0, !PT ;  /* 0x00000040000e7812 */ /* 0x040fe400078ec0ff */
[C---:B01234-:R-:W-:Y:S01]  /*0c10*/  LOP3.LUT R11, R0.reuse, 0x40, RZ, 0x3c, !PT ;  /* 0x00000040000b7812 */ /* 0x05ffe200078e3cff */
[----:B------:R-:W-:Y:S01]  /*0c20*/  BSSY.RECONVERGENT B0, `(.L_x_32) ;  /* 0x000000a000007945 */ /* 0x000fe20003800200 */
[----:B------:R-:W-:Y:S02]  /*0c30*/  LOP3.LUT R16, R0, 0x80, RZ, 0xc0, !PT ;  /* 0x0000008000107812 */ /* 0x000fe400078ec0ff */
[----:B------:R-:W-:-:S05]  /*0c40*/  LOP3.LUT R10, R4, 0x80, RZ, 0x3c, !PT ;  /* 0x00000080040a7812 */ /* 0x000fca00078e3cff */
[----:B------:R-:W-:Y:S05]  /*0c50*/  @!P5 BRA `(.L_x_33) ;  /* 0x000000000018d947 */ /* 0x000fea0003800000 */
[----:B------:R-:W-:Y:S04]  /*0c60*/  LDS R13, [R4+UR4] ;  /* 0x00000004040d7984 */ /* 0x000fe80008000800 */
[----:B------:R-:W0:Y:S02]  /*0c70*/  LDS R12, [R10+UR4] ;  /* 0x000000040a0c7984 */ /* 0x000e240008000800 */
[----:B0-----:R-:W-:-:S04]  /*0c80*/  ISETP.GT.AND P6, PT, R13, R12, PT ;  /* 0x0000000c0d00720c */ /* 0x001fc80003fc4270 */
[----:B------:R-:W-:-:S13]  /*0c90*/  ISETP.NE.XOR P6, PT, R14, RZ, P6 ;  /* 0x000000ff0e00720c */ /* 0x000fda00037c5a70 */
[----:B------:R0:W-:Y:S04]  /*0ca0*/  @P6 STS [R4+UR4], R12 ;  /* 0x0000000c04006988 */ /* 0x0001e80008000804 */
[----:B------:R0:W-:Y:S02]  /*0cb0*/  @P6 STS [R10+UR4], R13 ;  /* 0x0000000d0a006988 */ /* 0x0001e40008000804 */
.L_x_33:
[----:B------:R-:W-:Y:S05]  /*0cc0*/  BSYNC.RECONVERGENT B0 ;  /* 0x0000000000007941 */ /* 0x000fea0003800200 */
.L_x_32:
        /* <DEDUP_REMOVED lines=9> */
.L_x_35:
[----:B------:R-:W-:Y:S05]  /*0d60*/  BSYNC.RECONVERGENT B0 ;  /* 0x0000000000007941 */ /* 0x000fea0003800200 */
.L_x_34:
        /* <DEDUP_REMOVED lines=9> */
.L_x_37:
[----:B------:R-:W-:Y:S05]  /*0e00*/  BSYNC.RECONVERGENT B0 ;  /* 0x0000000000007941 */ /* 0x000fea0003800200 */
.L_x_36:
        /* <DEDUP_REMOVED lines=9> */
.L_x_39:
[----:B------:R-:W-:Y:S05]  /*0ea0*/  BSYNC.RECONVERGENT B0 ;  /* 0x0000000000007941 */ /* 0x000fea0003800200 */
.L_x_38:
        /* <DEDUP_REMOVED lines=9> */
.L_x_41:
[----:B------:R-:W-:Y:S05]  /*0f40*/  BSYNC.RECONVERGENT B0 ;  /* 0x0000000000007941 */ /* 0x000fea0003800200 */
.L_x_40:
[----:B------:R-:W-:Y:S06]  /*0f50*/  BAR.SYNC.DEFER_BLOCKING 0x0 ;  /* 0x0000000000007b1d */ /* 0x000fec0000010000 */
[----:B------:R-:W-:Y:S04]  /*0f60*/  BSSY.RECONVERGENT B0, `(.L_x_42) ;  /* 0x0000008000007945 */ /* 0x000fe80003800200 */
[----:B------:R-:W-:Y:S05]  /*0f70*/  @!P0 BRA `(.L_x_43) ;  /* 0x0000000000188947 */ /* 0x000fea0003800000 */
[----:B01234-:R-:W-:Y:S04]  /*0f80*/  LDS R12, [R4+UR4] ;  /* 0x00000004040c7984 */ /* 0x01ffe80008000800 */
[----:B------:R-:W0:Y:S02]  /*0f90*/  LDS R13, [R5+UR4] ;  /* 0x00000004050d7984 */ /* 0x000e240008000800 */
[----:B0-----:R-:W-:-:S04]  /*0fa0*/  ISETP.GT.AND P6, PT, R12, R13, PT ;  /* 0x0000000d0c00720c */ /* 0x001fc80003fc4270 */
[----:B------:R-:W-:-:S13]  /*0fb0*/  ISETP.NE.XOR P6, PT, R14, RZ, P6 ;  /* 0x000000ff0e00720c */ /* 0x000fda00037c5a70 */
[----:B------:R0:W-:Y:S04]  /*0fc0*/  @P6 STS [R4+UR4], R13 ;  /* 0x0000000d04006988 */ /* 0x0001e80008000804 */
[----:B------:R0:W-:Y:S02]  /*0fd0*/  @P6 STS [R5+UR4], R12 ;  /* 0x0000000c05006988 */ /* 0x0001e40008000804 */
.L_x_43:
[----:B------:R-:W-:Y:S05]  /*0fe0*/  BSYNC.RECONVERGENT B0 ;  /* 0x0000000000007941 */ /* 0x000fea0003800200 */
.L_x_42:
[----:B------:R-:W-:Y:S01]  /*0ff0*/  BAR.SYNC.DEFER_BLOCKING 0x0 ;  /* 0x0000000000007b1d */ /* 0x000fe20000010000 */
[----:B------:R-:W-:Y:S02]  /*1000*/  ISETP.GT.U32.AND P6, PT, R11, R0, PT ;  /* 0x000000000b00720c */ /* 0x000fe40003fc4070 */
[C---:B01234-:R-:W-:Y:S02]  /*1010*/  LOP3.LUT R13, R0.reuse, 0x80, RZ, 0x3c, !PT ;  /* 0x00000080000d7812 */ /* 0x05ffe400078e3cff */
[----:B------:R-:W-:Y:S01]  /*1020*/  LOP3.LUT R17, R0, 0x100, RZ, 0xc0, !PT ;  /* 0x0000010000117812 */ /* 0x000fe200078ec0ff */
[----:B------:R-:W-:Y:S01]  /*1030*/  BSSY.RECONVERGENT B0, `(.L_x_44) ;  /* 0x000000a000007945 */ /* 0x000fe20003800200 */
[----:B------:R-:W-:Y:S02]  /*1040*/  LOP3.LUT R12, R4, 0x100, RZ, 0x3c, !PT ;  /* 0x00000100040c7812 */ /* 0x000fe400078e3cff */
[----:B------:R-:W-:-:S05]  /*1050*/  P2R R19, PR, RZ, 0x40 ;  /* 0x00000040ff137803 */ /* 0x000fca0000000000 */
[----:B------:R-:W-:Y:S05]  /*1060*/  @!P6 BRA `(.L_x_45) ;  /* 0x000000000018e947 */ /* 0x000fea0003800000 */
[----:B------:R-:W-:Y:S04]  /*1070*/  LDS R15, [R4+UR4] ;  /* 0x00000004040f7984 */ /* 0x000fe80008000800 */
[----:B------:R-:W0:Y:S02]  /*1080*/  LDS R14, [R12+UR4] ;  /* 0x000000040c0e7984 */ /* 0x000e240008000800 */
[----:B0-----:R-:W-:-:S04]  /*1090*/  ISETP.GT.AND P6, PT, R15, R14, PT ;  /* 0x0000000e0f00720c */ /* 0x001fc80003fc4270 */
[----:B------:R-:W-:-:S13]  /*10a0*/  ISETP.NE.XOR P6, PT, R16, RZ, P6 ;  /* 0x000000ff1000720c */ /* 0x000fda00037c5a70 */
[----:B------:R0:W-:Y:S04]  /*10b0*/  @P6 STS [R4+UR4], R14 ;  /* 0x0000000e04006988 */ /* 0x0001e80008000804 */
[----:B------:R0:W-:Y:S02]  /*10c0*/  @P6 STS [R12+UR4], R15 ;  /* 0x0000000f0c006988 */ /* 0x0001e40008000804 */
.L_x_45:
[----:B------:R-:W-:Y:S05]  /*10d0*/  BSYNC.RECONVERGENT B0 ;  /* 0x0000000000007941 */ /* 0x000fea0003800200 */
.L_x_44:
        /* <DEDUP_REMOVED lines=9> */
.L_x_47:
[----:B------:R-:W-:Y:S05]  /*1170*/  BSYNC.RECONVERGENT B0 ;  /* 0x0000000000007941 */ /* 0x000fea0003800200 */
.L_x_46:
        /* <DEDUP_REMOVED lines=9> */
.L_x_49:
[----:B------:R-:W-:Y:S05]  /*1210*/  BSYNC.RECONVERGENT B0 ;  /* 0x0000000000007941 */ /* 0x000fea0003800200 */
.L_x_48:
        /* <DEDUP_REMOVED lines=9> */
.L_x_51:
[----:B------:R-:W-:Y:S05]  /*12b0*/  BSYNC.RECONVERGENT B0 ;  /* 0x0000000000007941 */ /* 0x000fea0003800200 */
.L_x_50:
        /* <DEDUP_REMOVED lines=9> */
.L_x_53:
[----:B------:R-:W-:Y:S05]  /*1350*/  BSYNC.RECONVERGENT B0 ;  /* 0x0000000000007941 */ /* 0x000fea0003800200 */
.L_x_52:
        /* <DEDUP_REMOVED lines=9> */
.L_x_55:
[----:B------:R-:W-:Y:S05]  /*13f0*/  BSYNC.RECONVERGENT B0 ;  /* 0x0000000000007941 */ /* 0x000fea0003800200 */
.L_x_54:
        /* <DEDUP_REMOVED lines=9> */
.L_x_57:
[----:B------:R-:W-:Y:S05]  /*1490*/  BSYNC.RECONVERGENT B0 ;  /* 0x0000000000007941 */ /* 0x000fea0003800200 */
.L_x_56:
        /* <DEDUP_REMOVED lines=14> */
.L_x_59:
[----:B------:R-:W-:Y:S05]  /*1580*/  BSYNC.RECONVERGENT B0 ;  /* 0x0000000000007941 */ /* 0x000fea0003800200 */
.L_x_58:
[----:B------:R-:W-:Y:S01]  /*1590*/  BAR.SYNC.DEFER_BLOCKING 0x0 ;  /* 0x0000000000007b1d */ /* 0x000fe20000010000 */
[----:B------:R-:W-:-:S05]  /*15a0*/  ISETP.GT.U32.AND P6, PT, R11, R0, PT ;  /* 0x000000000b00720c */ /* 0x000fca0003fc4070 */
[----:B------:R-:W-:Y:S08]  /*15b0*/  BSSY.RECONVERGENT B0, `(.L_x_60) ;  /* 0x0000008000007945 */ /* 0x000ff00003800200 */
[----:B------:R-:W-:Y:S05]  /*15c0*/  @!P6 BRA `(.L_x_61) ;  /* 0x000000000018e947 */ /* 0x000fea0003800000 */
[----:B0-----:R-:W-:Y:S04]  /*15d0*/  LDS R21, [R4+UR4] ;  /* 0x0000000404157984 */ /* 0x001fe80008000800 */
[----:B------:R-:W0:Y:S02]  /*15e0*/  LDS R16, [R12+UR4] ;  /* 0x000000040c107984 */ /* 0x000e240008000800 */
[----:B0-----:R-:W-:-:S04]  /*15f0*/  ISETP.GT.AND P6, PT, R21, R16, PT ;  /* 0x000000101500720c */ /* 0x001fc80003fc4270 */
[----:B------:R-:W-:-:S13]  /*1600*/  ISETP.NE.XOR P6, PT, R17, RZ, P6 ;  /* 0x000000ff1100720c */ /* 0x000fda00037c5a70 */
[----:B------:R1:W-:Y:S04]  /*1610*/  @P6 STS [R4+UR4], R16 ;  /* 0x0000001004006988 */ /* 0x0003e80008000804 */
[----:B------:R1:W-:Y:S02]  /*1620*/  @P6 STS [R12+UR4], R21 ;  /* 0x000000150c006988 */ /* 0x0003e40008000804 */
.L_x_61:
[----:B------:R-:W-:Y:S05]  /*1630*/  BSYNC.RECONVERGENT B0 ;  /* 0x0000000000007941 */ /* 0x000fea0003800200 */
.L_x_60:
        /* <DEDUP_REMOVED lines=9> */
.L_x_63:
[----:B------:R-:W-:Y:S05]  /*16d0*/  BSYNC.RECONVERGENT B0 ;  /* 0x0000000000007941 */ /* 0x000fea0003800200 */
.L_x_62:
        /* <DEDUP_REMOVED lines=9> */
.L_x_65:
[----:B------:R-:W-:Y:S05]  /*1770*/  BSYNC.RECONVERGENT B0 ;  /* 0x0000000000007941 */ /* 0x000fea0003800200 */
.L_x_64:
        /* <DEDUP_REMOVED lines=9> */
.L_x_67:
[----:B------:R-:W-:Y:S05]  /*1810*/  BSYNC.RECONVERGENT B0 ;  /* 0x0000000000007941 */ /* 0x000fea0003800200 */
.L_x_66:
        /* <DEDUP_REMOVED lines=9> */
.L_x_69:
[----:B------:R-:W-:Y:S05]  /*18b0*/  BSYNC.RECONVERGENT B0 ;  /* 0x0000000000007941 */ /* 0x000fea0003800200 */
.L_x_68:
        /* <DEDUP_REMOVED lines=9> */
.L_x_71:
[----:B------:R-:W-:Y:S05]  /*1950*/  BSYNC.RECONVERGENT B0 ;  /* 0x0000000000007941 */ /* 0x000fea0003800200 */
.L_x_70:
        /* <DEDUP_REMOVED lines=9> */
.L_x_73:
[----:B------:R-:W-:Y:S05]  /*19f0*/  BSYNC.RECONVERGENT B0 ;  /* 0x0000000000007941 */ /* 0x000fea0003800200 */
.L_x_72:
[----:B------:R-:W-:Y:S01]  /*1a00*/  BAR.SYNC.DEFER_BLOCKING 0x0 ;  /* 0x0000000000007b1d */ /* 0x000fe20000010000 */
[----:B------:R-:W-:Y:S02]  /*1a10*/  ISETP.GT.U32.AND P6, PT, R15, R0, PT ;  /* 0x000000000f00720c */ /* 0x000fe40003fc4070 */
[----:B------:R-:W-:Y:S02]  /*1a20*/  LOP3.LUT R17, R0, 0x200, RZ, 0x3c, !PT ;  /* 0x0000020000117812 */ /* 0x000fe400078e3cff */
[----:B01234-:R-:W-:Y:S01]  /*1a30*/  LOP3.LUT R16, R4, 0x400, RZ, 0x3c, !PT ;  /* 0x0000040004107812 */ /* 0x01ffe200078e3cff */
[----:B------:R-:W-:Y:S01]  /*1a40*/  BSSY.RECONVERGENT B0, `(.L_x_74) ;  /* 0x0000009000007945 */ /* 0x000fe20003800200 */
[----:B------:R-:W-:-:S07]  /*1a50*/  P2R R23, PR, RZ, 0x40 ;  /* 0x00000040ff177803 */ /* 0x000fce0000000000 */
[----:B------:R-:W-:Y:S05]  /*1a60*/  @!P6 BRA `(.L_x_75) ;  /* 0x000000000018e947 */ /* 0x000fea0003800000 */
[----:B------:R-:W-:Y:S04]  /*1a70*/  LDS R15, [R4+UR4] ;  /* 0x00000004040f7984 */ /* 0x000fe80008000800 */
[----:B------:R-:W0:Y:S02]  /*1a80*/  LDS R21, [R16+UR4] ;  /* 0x0000000410157984 */ /* 0x000e240008000800 */
[----:B0-----:R-:W-:-:S04]  /*1a90*/  ISETP.GT.AND P6, PT, R15, R21, PT ;  /* 0x000000150f00720c */ /* 0x001fc80003fc4270 */
[----:B------:R-:W-:-:S13]  /*1aa0*/  ISETP.NE.XOR P6, PT, R20, RZ, P6 ;  /* 0x000000ff1400720c */ /* 0x000fda00037c5a70 */
[----:B------:R0:W-:Y:S04]  /*1ab0*/  @P6 STS [R4+UR4], R21 ;  /* 0x0000001504006988 */ /* 0x0001e80008000804 */
[----:B------:R0:W-:Y:S02]  /*1ac0*/  @P6 STS [R16+UR4], R15 ;  /* 0x0000000f10006988 */ /* 0x0001e40008000804 */
.L_x_75:
[----:B------:R-:W-:Y:S05]  /*1ad0*/  BSYNC.RECONVERGENT B0 ;  /* 0x0000000000007941 */ /* 0x000fea0003800200 */
.L_x_74:
[----:B------:R-:W-:Y:S01]  /*1ae0*/  BAR.SYNC.DEFER_BLOCKING 0x0 ;  /* 0x0000000000007b1d */ /* 0x000fe20000010000 */
[----:B------:R-:W-:-:S05]  /*1af0*/  ISETP.GT.U32.AND P6, PT, R13, R0, PT ;  /* 0x000000000d00720c */ /* 0x000fca0003fc4070 */
[----:B------:R-:W-:Y:S08]  /*1b00*/  BSSY.RECONVERGENT B0, `(.L_x_76) ;  /* 0x0000008000007945 */ /* 0x000ff00003800200 */
[----:B------:R-:W-:Y:S05]  /*1b10*/  @!P6 BRA `(.L_x_77) ;  /* 0x000000000018e947 */ /* 0x000fea0003800000 */
[----:B------:R-:W-:Y:S04]  /*1b20*/  LDS R13, [R4+UR4] ;  /* 0x00000004040d7984 */ /* 0x000fe80008000800 */
[----:B0-----:R-:W0:Y:S02]  /*1b30*/  LDS R15, [R14+UR4] ;  /* 0x000000040e0f7984 */ /* 0x001e240008000800 */
[----:B0-----:R-:W-:-:S04]  /*1b40*/  ISETP.GT.AND P6, PT, R13, R15, PT ;  /* 0x0000000f0d00720c */ /* 0x001fc80003fc4270 */
[----:B------:R-:W-:-:S13]  /*1b50*/  ISETP.NE.XOR P6, PT, R20, RZ, P6 ;  /* 0x000000ff1400720c */ /* 0x000fda00037c5a70 */
[----:B------:R1:W-:Y:S04]  /*1b60*/  @P6 STS [R4+UR4], R15 ;  /* 0x0000000f04006988 */ /* 0x0003e80008000804 */
[----:B------:R1:W-:Y:S02]  /*1b70*/  @P6 STS [R14+UR4], R13 ;  /* 0x0000000d0e006988 */ /* 0x0003e40008000804 */
.L_x_77:
[----:B------:R-:W-:Y:S05]  /*1b80*/  BSYNC.RECONVERGENT B0 ;  /* 0x0000000000007941 */ /* 0x000fea0003800200 */
.L_x_76:
[----:B------:R-:W-:Y:S01]  /*1b90*/  BAR.SYNC.DEFER_BLOCKING 0x0 ;  /* 0x0000000000007b1d */ /* 0x000fe20000010000 */
[----:B------:R-:W-:-:S05]  /*1ba0*/  ISETP.GT.U32.AND P6, PT, R11, R0, PT ;  /* 0x000000000b00720c */ /* 0x000fca0003fc4070 */
[----:B------:R-:W-:Y:S08]  /*1bb0*/  BSSY.RECONVERGENT B0, `(.L_x_78) ;  /* 0x0000008000007945 */ /* 0x000ff00003800200 */
[----:B------:R-:W-:Y:S05]  /*1bc0*/  @!P6 BRA `(.L_x_79) ;  /* 0x000000000018e947 */ /* 0x000fea0003800000 */
[----:B------:R-:W-:Y:S04]  /*1bd0*/  LDS R11, [R4+UR4] ;  /* 0x00000004040b7984 */ /* 0x000fe80008000800 */
[----:B-1----:R-:W1:Y:S02]  /*1be0*/  LDS R13, [R12+UR4] ;  /* 0x000000040c0d7984 */ /* 0x002e640008000800 */
[----:B-1----:R-:W-:-:S04]  /*1bf0*/  ISETP.GT.AND P6, PT, R11, R13, PT ;  /* 0x0000000d0b00720c */ /* 0x002fc80003fc4270 */
[----:B------:R-:W-:-:S13]  /*1c00*/  ISETP.NE.XOR P6, PT, R20, RZ, P6 ;  /* 0x000000ff1400720c */ /* 0x000fda00037c5a70 */
[----:B------:R2:W-:Y:S04]  /*1c10*/  @P6 STS [R4+UR4], R13 ;  /* 0x0000000d04006988 */ /* 0x0005e80008000804 */
[----:B------:R2:W-:Y:S02]  /*1c20*/  @P6 STS [R12+UR4], R11 ;  /* 0x0000000b0c006988 */ /* 0x0005e40008000804 */
.L_x_79:
[----:B------:R-:W-:Y:S05]  /*1c30*/  BSYNC.RECONVERGENT B0 ;  /* 0x0000000000007941 */ /* 0x000fea0003800200 */
.L_x_78:
[----:B------:R-:W-:Y:S06]  /*1c40*/  BAR.SYNC.DEFER_BLOCKING 0x0 ;  /* 0x0000000000007b1d */ /* 0x000fec0000010000 */
[----:B------:R-:W-:Y:S04]  /*1c50*/  BSSY.RECONVERGENT B0, `(.L_x_80) ;  /* 0x0000008000007945 */ /* 0x000fe80003800200 */
[----:B------:R-:W-:Y:S05]  /*1c60*/  @!P5 BRA `(.L_x_81) ;  /* 0x000000000018d947 */ /* 0x000fea0003800000 */
[----:B--2---:R-:W-:Y:S04]  /*1c70*/  LDS R11, [R4+UR4] ;  /* 0x00000004040b7984 */ /* 0x004fe80008000800 */
[----:B-1----:R-:W1:Y:S02]  /*1c80*/  LDS R13, [R10+UR4] ;  /* 0x000000040a0d7984 */ /* 0x002e640008000800 */
[----:B-1----:R-:W-:-:S04]  /*1c90*/  ISETP.GT.AND P6, PT, R11, R13, PT ;  /* 0x0000000d0b00720c */ /* 0x002fc80003fc4270 */
[----:B------:R-:W-:-:S13]  /*1ca0*/  ISETP.NE.XOR P6, PT, R20, RZ, P6 ;  /* 0x000000ff1400720c */ /* 0x000fda00037c5a70 */
[----:B------:R3:W-:Y:S04]  /*1cb0*/  @P6 STS [R4+UR4], R13 ;  /* 0x0000000d04006988 */ /* 0x0007e80008000804 */
[----:B------:R3:W-:Y:S02]  /*1cc0*/  @P6 STS [R10+UR4], R11 ;  /* 0x0000000b0a006988 */ /* 0x0007e40008000804 */
.L_x_81:
[----:B------:R-:W-:Y:S05]  /*1cd0*/  BSYNC.RECONVERGENT B0 ;  /* 0x0000000000007941 */ /* 0x000fea0003800200 */
.L_x_80:
[----:B------:R-:W-:Y:S06]  /*1ce0*/  BAR.SYNC.DEFER_BLOCKING 0x0 ;  /* 0x0000000000007b1d */ /* 0x000fec0000010000 */
[----:B------:R-:W-:Y:S04]  /*1cf0*/  BSSY.RECONVERGENT B0, `(.L_x_82) ;  /* 0x0000008000007945 */ /* 0x000fe80003800200 */
[----:B------:R-:W-:Y:S05]  /*1d00*/  @!P4 BRA `(.L_x_83) ;  /* 0x000000000018c947 */ /* 0x000fea0003800000 */
[----:B------:R-:W-:Y:S04]  /*1d10*/  LDS R24, [R4+UR4] ;  /* 0x0000000404187984 */ /* 0x000fe80008000800 */
[----:B--23--:R-:W2:Y:S02]  /*1d20*/  LDS R11, [R9+UR4] ;  /* 0x00000004090b7984 */ /* 0x00cea40008000800 */
[----:B--2---:R-:W-:-:S04]  /*1d30*/  ISETP.GT.AND P6, PT, R24, R11, PT ;  /* 0x0000000b1800720c */ /* 0x004fc80003fc4270 */
[----:B------:R-:W-:-:S13]  /*1d40*/  ISETP.NE.XOR P6, PT, R20, RZ, P6 ;  /* 0x000000ff1400720c */ /* 0x000fda00037c5a70 */
[----:B------:R4:W-:Y:S04]  /*1d50*/  @P6 STS [R4+UR4], R11 ;  /* 0x0000000b04006988 */ /* 0x0009e80008000804 */
[----:B------:R4:W-:Y:S02]  /*1d60*/  @P6 STS [R9+UR4], R24 ;  /* 0x0000001809006988 */ /* 0x0009e40008000804 */
.L_x_83:
[----:B------:R-:W-:Y:S05]  /*1d70*/  BSYNC.RECONVERGENT B0 ;  /* 0x0000000000007941 */ /* 0x000fea0003800200 */
.L_x_82:
[----:B------:R-:W-:Y:S06]  /*1d80*/  BAR.SYNC.DEFER_BLOCKING 0x0 ;  /* 0x0000000000007b1d */ /* 0x000fec0000010000 */
[----:B------:R-:W-:Y:S04]  /*1d90*/  BSSY.RECONVERGENT B0, `(.L_x_84) ;  /* 0x0000008000007945 */ /* 0x000fe80003800200 */
[----:B------:R-:W-:Y:S05]  /*1da0*/  @!P3 BRA `(.L_x_85) ;  /* 0x000000000018b947 */ /* 0x000fea0003800000 */
[----:B--234-:R-:W-:Y:S04]  /*1db0*/  LDS R11, [R4+UR4] ;  /* 0x00000004040b7984 */ /* 0x01cfe80008000800 */
[----:B-1----:R-:W1:Y:S02]  /*1dc0*/  LDS R13, [R8+UR4] ;  /* 0x00000004080d7984 */ /* 0x002e640008000800 */
[----:B-1----:R-:W-:-:S04]  /*1dd0*/  ISETP.GT.AND P6, PT, R11, R13, PT ;  /* 0x0000000d0b00720c */ /* 0x002fc80003fc4270 */
[----:B------:R-:W-:-:S13]  /*1de0*/  ISETP.NE.XOR P6, PT, R20, RZ, P6 ;  /* 0x000000ff1400720c */ /* 0x000fda00037c5a70 */
[----:B------:R1:W-:Y:S04]  /*1df0*/  @P6 STS [R4+UR4], R13 ;  /* 0x0000000d04006988 */ /* 0x0003e80008000804 */
[----:B------:R1:W-:Y:S02]  /*1e00*/  @P6 STS [R8+UR4], R11 ;  /* 0x0000000b08006988 */ /* 0x0003e40008000804 */
.L_x_85:
[----:B------:R-:W-:Y:S05]  /*1e10*/  BSYNC.RECONVERGENT B0 ;  /* 0x0000000000007941 */ /* 0x000fea0003800200 */
.L_x_84:
[----:B------:R-:W-:Y:S06]  /*1e20*/  BAR.SYNC.DEFER_BLOCKING 0x0 ;  /* 0x0000000000007b1d */ /* 0x000fec0000010000 */
[----:B------:R-:W-:Y:S04]  /*1e30*/  BSSY.RECONVERGENT B0, `(.L_x_86) ;  /* 0x0000008000007945 */ /* 0x000fe80003800200 */
[----:B------:R-:W-:Y:S05]  /*1e40*/  @!P2 BRA `(.L_x_87) ;  /* 0x000000000018a947 */ /* 0x000fea0003800000 */
[----:B----4-:R-:W-:Y:S04]  /*1e50*/  LDS R24, [R4+UR4] ;  /* 0x0000000404187984 */ /* 0x010fe80008000800 */
[----:B-123--:R-:W1:Y:S02]  /*1e60*/  LDS R11, [R7+UR4] ;  /* 0x00000004070b7984 */ /* 0x00ee640008000800 */
[----:B-1----:R-:W-:-:S04]  /*1e70*/  ISETP.GT.AND P6, PT, R24, R11, PT ;  /* 0x0000000b1800720c */ /* 0x002fc80003fc4270 */
[----:B------:R-:W-:-:S13]  /*1e80*/  ISETP.NE.XOR P6, PT, R20, RZ, P6 ;  /* 0x000000ff1400720c */ /* 0x000fda00037c5a70 */
[----:B------:R1:W-:Y:S04]  /*1e90*/  @P6 STS [R4+UR4], R11 ;  /* 0x0000000b04006988 */ /* 0x0003e80008000804 */
[----:B------:R1:W-:Y:S02]  /*1ea0*/  @P6 STS [R7+UR4], R24 ;  /* 0x0000001807006988 */ /* 0x0003e40008000804 */
.L_x_87:
[----:B------:R-:W-:Y:S05]  /*1eb0*/  BSYNC.RECONVERGENT B0 ;  /* 0x0000000000007941 */ /* 0x000fea0003800200 */
.L_x_86:
[----:B------:R-:W-:Y:S06]  /*1ec0*/  BAR.SYNC.DEFER_BLOCKING 0x0 ;  /* 0x0000000000007b1d */ /* 0x000fec0000010000 */
[----:B------:R-:W-:Y:S04]  /*1ed0*/  BSSY.RECONVERGENT B0, `(.L_x_88) ;  /* 0x0000008000007945 */ /* 0x000fe80003800200 */
[----:B------:R-:W-:Y:S05]  /*1ee0*/  @!P1 BRA `(.L_x_89) ;  /* 0x0000000000189947 */ /* 0x000fea0003800000 */
[----:B-1234-:R-:W-:Y:S04]  /*1ef0*/  LDS R11, [R4+UR4] ;  /* 0x00000004040b7984 */ /* 0x01efe80008000800 */
[----:B------:R-:W1:Y:S02]  /*1f00*/  LDS R13, [R6+UR4] ;  /* 0x00000004060d7984 */ /* 0x000e640008000800 */
[----:B-1----:R-:W-:-:S04]  /*1f10*/  ISETP.GT.AND P6, PT, R11, R13, PT ;  /* 0x0000000d0b00720c */ /* 0x002fc80003fc4270 */
[----:B------:R-:W-:-:S13]  /*1f20*/  ISETP.NE.XOR P6, PT, R20, RZ, P6 ;  /* 0x000000ff1400720c */ /* 0x000fda00037c5a70 */
[----:B------:R1:W-:Y:S04]  /*1f30*/  @P6 STS [R4+UR4], R13 ;  /* 0x0000000d04006988 */ /* 0x0003e80008000804 */
[----:B------:R1:W-:Y:S02]  /*1f40*/  @P6 STS [R6+UR4], R11 ;  /* 0x0000000b06006988 */ /* 0x0003e40008000804 */
.L_x_89:
[----:B------:R-:W-:Y:S05]  /*1f50*/  BSYNC.RECONVERGENT B0 ;  /* 0x0000000000007941 */ /* 0x000fea0003800200 */
.L_x_88:
[----:B------:R-:W-:Y:S06]  /*1f60*/  BAR.SYNC.DEFER_BLOCKING 0x0 ;  /* 0x0000000000007b1d */ /* 0x000fec0000010000 */
[----:B------:R-:W-:Y:S04]  /*1f70*/  BSSY.RECONVERGENT B0, `(.L_x_90) ;  /* 0x0000008000007945 */ /* 0x000fe80003800200 */
[----:B------:R-:W-:Y:S05]  /*1f80*/  @!P0 BRA `(.L_x_91) ;  /* 0x0000000000188947 */ /* 0x000fea0003800000 */
[----:B-1--4-:R-:W-:Y:S04]  /*1f90*/  LDS R24, [R4+UR4] ;  /* 0x0000000404187984 */ /* 0x012fe80008000800 */
[----:B--23--:R-:W1:Y:S02]  /*1fa0*/  LDS R11, [R5+UR4] ;  /* 0x00000004050b7984 */ /* 0x00ce640008000800 */
[----:B-1----:R-:W-:-:S04]  /*1fb0*/  ISETP.GT.AND P6, PT, R24, R11, PT ;  /* 0x0000000b1800720c */ /* 0x002fc80003fc4270 */
[----:B------:R-:W-:-:S13]  /*1fc0*/  ISETP.NE.XOR P6, PT, R20, RZ, P6 ;  /* 0x000000ff1400720c */ /* 0x000fda00037c5a70 */
[----:B------:R1:W-:Y:S04]  /*1fd0*/  @P6 STS [R4+UR4], R11 ;  /* 0x0000000b04006988 */ /* 0x0003e80008000804 */
[----:B------:R1:W-:Y:S02]  /*1fe0*/  @P6 STS [R5+UR4], R24 ;  /* 0x0000001805006988 */ /* 0x0003e40008000804 */
.L_x_91:
[----:B------:R-:W-:Y:S05]  /*1ff0*/  BSYNC.RECONVERGENT B0 ;  /* 0x0000000000007941 */ /* 0x000fea0003800200 */
.L_x_90:
[----:B------:R-:W-:Y:S01]  /*2000*/  BAR.SYNC.DEFER_BLOCKING 0x0 ;  /* 0x0000000000007b1d */ /* 0x000fe20000010000 */
[----:B------:R-:W-:-:S05]  /*2010*/  ISETP.GT.U32.AND P6, PT, R17, R0, PT ;  /* 0x000000001100720c */ /* 0x000fca0003fc4070 */
[----:B------:R-:W-:Y:S08]  /*2020*/  BSSY.RECONVERGENT B0, `(.L_x_92) ;  /* 0x0000008000007945 */ /* 0x000ff00003800200 */
[----:B------:R-:W-:Y:S05]  /*2030*/  @!P6 BRA `(.L_x_93) ;  /* 0x000000000018e947 */ /* 0x000fea0003800000 */
[----:B------:R-:W-:Y:S01]  /*2040*/  LEA R17, R17, UR4, 0x2 ;  /* 0x0000000411117c11 */ /* 0x000fe2000f8e10ff */
[----:B------:R-:W-:Y:S04]  /*2050*/  LDS R0, [R4+UR4] ;  /* 0x0000000404007984 */ /* 0x000fe80008000800 */
[----:B-1234-:R-:W1:Y:S02]  /*2060*/  LDS R11, [R17] ;  /* 0x00000000110b7984 */ /* 0x01ee640000000800 */
[----:B-1----:R-:W-:-:S13]  /*2070*/  ISETP.GT.AND P6, PT, R0, R11, PT ;  /* 0x0000000b0000720c */ /* 0x002fda0003fc4270 */
[----:B------:R1:W-:Y:S04]  /*2080*/  @P6 STS [R4+UR4], R11 ;  /* 0x0000000b04006988 */ /* 0x0003e80008000804 */
[----:B------:R1:W-:Y:S02]  /*2090*/  @P6 STS [R17], R0 ;  /* 0x0000000011006388 */ /* 0x0003e40000000800 */
.L_x_93:
[----:B------:R-:W-:Y:S05]  /*20a0*/  BSYNC.RECONVERGENT B0 ;  /* 0x0000000000007941 */ /* 0x000fea0003800200 */
.L_x_92:
[----:B------:R-:W-:Y:S01]  /*20b0*/  BAR.SYNC.DEFER_BLOCKING 0x0 ;  /* 0x0000000000007b1d */ /* 0x000fe20000010000 */
[----:B------:R-:W-:-:S05]  /*20c0*/  ISETP.NE.AND P6, PT, R23, RZ, PT ;  /* 0x000000ff1700720c */ /* 0x000fca0003fc5270 */
[----:B------:R-:W-:Y:S08]  /*20d0*/  BSSY.RECONVERGENT B0, `(.L_x_94) ;  /* 0x0000007000007945 */ /* 0x000ff00003800200 */
[----:B------:R-:W-:Y:S05]  /*20e0*/  @!P6 BRA `(.L_x_95) ;  /* 0x000000000014e947 */ /* 0x000fea0003800000 */
[----:B-1234-:R-:W-:Y:S04]  /*20f0*/  LDS R11, [R4+UR4] ;  /* 0x00000004040b7984 */ /* 0x01efe80008000800 */
[----:B------:R-:W1:Y:S02]  /*2100*/  LDS R0, [R16+UR4] ;  /* 0x0000000410007984 */ /* 0x000e640008000800 */
[----:B-1----:R-:W-:-:S13]  /*2110*/  ISETP.GT.AND P6, PT, R11, R0, PT ;  /* 0x000000000b00720c */ /* 0x002fda0003fc4270 */
[----:B------:R1:W-:Y:S04]  /*2120*/  @P6 STS [R4+UR4], R0 ;  /* 0x0000000004006988 */ /* 0x0003e80008000804 */
[----:B------:R1:W-:Y:S02]  /*2130*/  @P6 STS [R16+UR4], R11 ;  /* 0x0000000b10006988 */ /* 0x0003e40008000804 */
.L_x_95:
[----:B------:R-:W-:Y:S05]  /*2140*/  BSYNC.RECONVERGENT B0 ;  /* 0x0000000000007941 */ /* 0x000fea0003800200 */
.L_x_94:
        /* <DEDUP_REMOVED lines=9> */
.L_x_97:
[----:B------:R-:W-:Y:S05]  /*21e0*/  BSYNC.RECONVERGENT B0 ;  /* 0x0000000000007941 */ /* 0x000fea0003800200 */
.L_x_96:
        /* <DEDUP_REMOVED lines=9> */
.L_x_99:
[----:B------:R-:W-:Y:S05]  /*2280*/  BSYNC.RECONVERGENT B0 ;  /* 0x0000000000007941 */ /* 0x000fea0003800200 */
.L_x_98:
[----:B------:R-:W-:Y:S06]  /*2290*/  BAR.SYNC.DEFER_BLOCKING 0x0 ;  /* 0x0000000000007b1d */ /* 0x000fec0000010000 */
[----:B------:R-:W-:Y:S04]  /*22a0*/  BSSY.RECONVERGENT B0, `(.L_x_100) ;  /* 0x0000007000007945 */ /* 0x000fe80003800200 */
[----:B------:R-:W-:Y:S05]  /*22b0*/  @!P5 BRA `(.L_x_101) ;  /* 0x000000000014d947 */ /* 0x000fea0003800000 */
[----:B-1234-:R-:W-:Y:S04]  /*22c0*/  LDS R11, [R4+UR4] ;  /* 0x00000004040b7984 */ /* 0x01efe80008000800 */
[----:B------:R-:W1:Y:S02]  /*22d0*/  LDS R0, [R10+UR4] ;  /* 0x000000040a007984 */ /* 0x000e640008000800 */
[----:B-1----:R-:W-:-:S13]  /*22e0*/  ISETP.GT.AND P5, PT, R11, R0, PT ;  /* 0x000000000b00720c */ /* 0x002fda0003fa4270 */
[----:B------:R1:W-:Y:S04]  /*22f0*/  @P5 STS [R4+UR4], R0 ;  /* 0x0000000004005988 */ /* 0x0003e80008000804 */
[----:B------:R1:W-:Y:S02]  /*2300*/  @P5 STS [R10+UR4], R11 ;  /* 0x0000000b0a005988 */ /* 0x0003e40008000804 */
.L_x_101:
[----:B------:R-:W-:Y:S05]  /*2310*/  BSYNC.RECONVERGENT B0 ;  /* 0x0000000000007941 */ /* 0x000fea0003800200 */
.L_x_100:
[----:B------:R-:W-:Y:S06]  /*2320*/  BAR.SYNC.DEFER_BLOCKING 0x0 ;  /* 0x0000000000007b1d */ /* 0x000fec0000010000 */
[----:B------:R-:W-:Y:S04]  /*2330*/  BSSY.RECONVERGENT B0, `(.L_x_102) ;  /* 0x0000007000007945 */ /* 0x000fe80003800200 */
[----:B------:R-:W-:Y:S05]  /*2340*/  @!P4 BRA `(.L_x_103) ;  /* 0x000000000014c947 */ /* 0x000fea0003800000 */
[----:B-1----:R-:W-:Y:S04]  /*2350*/  LDS R0, [R4+UR4] ;  /* 0x0000000404007984 */ /* 0x002fe80008000800 */
[----:B--234-:R-:W1:Y:S02]  /*2360*/  LDS R11, [R9+UR4] ;  /* 0x00000004090b7984 */ /* 0x01ce640008000800 */
[----:B-1----:R-:W-:-:S13]  /*2370*/  ISETP.GT.AND P4, PT, R0, R11, PT ;  /* 0x0000000b0000720c */ /* 0x002fda0003f84270 */
[----:B------:R1:W-:Y:S04]  /*2380*/  @P4 STS [R4+UR4], R11 ;  /* 0x0000000b04004988 */ /* 0x0003e80008000804 */
[----:B------:R1:W-:Y:S02]  /*2390*/  @P4 STS [R9+UR4], R0 ;  /* 0x0000000009004988 */ /* 0x0003e40008000804 */
.L_x_103:
[----:B------:R-:W-:Y:S05]  /*23a0*/  BSYNC.RECONVERGENT B0 ;  /* 0x0000000000007941 */ /* 0x000fea0003800200 */
.L_x_102:
[----:B------:R-:W-:Y:S06]  /*23b0*/  BAR.SYNC.DEFER_BLOCKING 0x0 ;  /* 0x0000000000007b1d */ /* 0x000fec0000010000 */
[----:B------:R-:W-:Y:S04]  /*23c0*/  BSSY.RECONVERGENT B0, `(.L_x_104) ;  /* 0x0000007000007945 */ /* 0x000fe80003800200 */
[----:B------:R-:W-:Y:S05]  /*23d0*/  @!P3 BRA `(.L_x_105) ;  /* 0x000000000014b947 */ /* 0x000fea0003800000 */
[----:B-1--4-:R-:W-:Y:S04]  /*23e0*/  LDS R9, [R4+UR4] ;  /* 0x0000000404097984 */ /* 0x012fe80008000800 */
[----:B------:R-:W1:Y:S02]  /*23f0*/  LDS R0, [R8+UR4] ;  /* 0x0000000408007984 */ /* 0x000e640008000800 */
[----:B-1----:R-:W-:-:S13]  /*2400*/  ISETP.GT.AND P3, PT, R9, R0, PT ;  /* 0x000000000900720c */ /* 0x002fda0003f64270 */
[----:B------:R1:W-:Y:S04]  /*2410*/  @P3 STS [R4+UR4], R0 ;  /* 0x0000000004003988 */ /* 0x0003e80008000804 */
[----:B------:R1:W-:Y:S02]  /*2420*/  @P3 STS [R8+UR4], R9 ;  /* 0x0000000908003988 */ /* 0x0003e40008000804 */
.L_x_105:
[----:B------:R-:W-:Y:S05]  /*2430*/  BSYNC.RECONVERGENT B0 ;  /* 0x0000000000007941 */ /* 0x000fea0003800200 */
.L_x_104:
[----:B------:R-:W-:Y:S06]  /*2440*/  BAR.SYNC.DEFER_BLOCKING 0x0 ;  /* 0x0000000000007b1d */ /* 0x000fec0000010000 */
[----:B------:R-:W-:Y:S04]  /*2450*/  BSSY.RECONVERGENT B0, `(.L_x_106) ;  /* 0x0000007000007945 */ /* 0x000fe80003800200 */
[----:B------:R-:W-:Y:S05]  /*2460*/  @!P2 BRA `(.L_x_107) ;  /* 0x000000000014a947 */ /* 0x000fea0003800000 */
[----:B-1----:R-:W-:Y:S04]  /*2470*/  LDS R0, [R4+UR4] ;  /* 0x0000000404007984 */ /* 0x002fe80008000800 */
[----:B----4-:R-:W1:Y:S02]  /*2480*/  LDS R9, [R7+UR4] ;  /* 0x0000000407097984 */ /* 0x010e640008000800 */
[----:B-1----:R-:W-:-:S13]  /*2490*/  ISETP.GT.AND P2, PT, R0, R9, PT ;  /* 0x000000090000720c */ /* 0x002fda0003f44270 */
[----:B------:R1:W-:Y:S04]  /*24a0*/  @P2 STS [R4+UR4], R9 ;  /* 0x0000000904002988 */ /* 0x0003e80008000804 */
[----:B------:R1:W-:Y:S02]  /*24b0*/  @P2 STS [R7+UR4], R0 ;  /* 0x0000000007002988 */ /* 0x0003e40008000804 */
.L_x_107:
[----:B------:R-:W-:Y:S05]  /*24c0*/  BSYNC.RECONVERGENT B0 ;  /* 0x0000000000007941 */ /* 0x000fea0003800200 */
.L_x_106:
[----:B------:R-:W-:Y:S06]  /*24d0*/  BAR.SYNC.DEFER_BLOCKING 0x0 ;  /* 0x0000000000007b1d */ /* 0x000fec0000010000 */
[----:B------:R-:W-:Y:S04]  /*24e0*/  BSSY.RECONVERGENT B0, `(.L_x_108) ;  /* 0x0000007000007945 */ /* 0x000fe80003800200 */
[----:B------:R-:W-:Y:S05]  /*24f0*/  @!P1 BRA `(.L_x_109) ;  /* 0x0000000000149947 */ /* 0x000fea0003800000 */
[----:B-1----:R-:W-:Y:S04]  /*2500*/  LDS R7, [R4+UR4] ;  /* 0x0000000404077984 */ /* 0x002fe80008000800 */
[----:B------:R-:W1:Y:S02]  /*2510*/  LDS R0, [R6+UR4] ;  /* 0x0000000406007984 */ /* 0x000e640008000800 */
[----:B-1----:R-:W-:-:S13]  /*2520*/  ISETP.GT.AND P1, PT, R7, R0, PT ;  /* 0x000000000700720c */ /* 0x002fda0003f24270 */
[----:B------:R1:W-:Y:S04]  /*2530*/  @P1 STS [R4+UR4], R0 ;  /* 0x0000000004001988 */ /* 0x0003e80008000804 */
[----:B------:R1:W-:Y:S02]  /*2540*/  @P1 STS [R6+UR4], R7 ;  /* 0x0000000706001988 */ /* 0x0003e40008000804 */
.L_x_109:
[----:B------:R-:W-:Y:S05]  /*2550*/  BSYNC.RECONVERGENT B0 ;  /* 0x0000000000007941 */ /* 0x000fea0003800200 */
.L_x_108:
        /* <DEDUP_REMOVED lines=8> */
.L_x_111:
[----:B------:R-:W-:Y:S05]  /*25e0*/  BSYNC.RECONVERGENT B0 ;  /* 0x0000000000007941 */ /* 0x000fea0003800200 */
.L_x_110:
[----:B------:R-:W-:Y:S01]  /*25f0*/  BAR.SYNC.DEFER_BLOCKING 0x0 ;  /* 0x0000000000007b1d */ /* 0x000fe20000010000 */
[----:B------:R-:W-:-:S13]  /*2600*/  ISETP.NE.AND P0, PT, R18, RZ, PT ;  /* 0x000000ff1200720c */ /* 0x000fda0003f05270 */
[----:B------:R-:W-:Y:S05]  /*2610*/  @P0 EXIT ;  /* 0x000000000000094d */ /* 0x000fea0003800000 */
[----:B-1----:R-:W1:Y:S04]  /*2620*/  LDS R5, [R4+UR4] ;  /* 0x0000000404057984 */ /* 0x002e680008000800 */
[----:B-1----:R-:W-:Y:S01]  /*2630*/  STG.E desc[UR6][R2.64], R5 ;  /* 0x0000000502007986 */ /* 0x002fe2000c101906 */
[----:B------:R-:W-:Y:S05]  /*2640*/  EXIT ;  /* 0x000000000000794d */ /* 0x000fea0003800000 */
.L_x_112:
        /* <DEDUP_REMOVED lines=11> */
.L_x_114:


//--------------------- .nv.shared.reserved.0     --------------------------
	.section	.nv.shared.reserved.0,"aw",@nobits
	.weak		__nv_reservedSMEM_offset_0_alias
	.size		__nv_reservedSMEM_offset_0_alias, 0, 64
	.other		__nv_reservedSMEM_offset_0_alias,@"STO_CUDA_RESERVED_SHARED STV_DEFAULT"
__nv_reservedSMEM_offset_0_alias:
	.zero		0
	.zero		64


//--------------------- .nv.shared._Z16bitonicSortBlockPii --------------------------
	.section	.nv.shared._Z16bitonicSortBlockPii,"aw",@nobits
	.sectionflags	@""
	.align	4
.nv.shared._Z16bitonicSortBlockPii:
	.zero		5120


//--------------------- .nv.constant0._Z9mergePassPiS_ii --------------------------
	.section	.nv.constant0._Z9mergePassPiS_ii,"a",@progbits
	.sectionflags	@""
	.align	4
.nv.constant0._Z9mergePassPiS_ii:
	.zero		920


//--------------------- .nv.constant0._Z16bitonicSortBlockPii --------------------------
	.section	.nv.constant0._Z16bitonicSortBlockPii,"a",@progbits
	.sectionflags	@""
	.align	4
.nv.constant0._Z16bitonicSortBlockPii:
	.zero		908


//--------------------- SYMBOLS --------------------------

	.type		.nv.reservedSmem.offset0,@object
	.size		.nv.reservedSmem.offset0,0x4
	.type		.nv.reservedSmem.cap,@object
	.size		.nv.reservedSmem.cap,0x4
